// auto-generated by cutlass_sweep.gemm — config: {"arch": "sm_100", "cluster_m": 1, "cluster_n": 1, "dtype": "int8", "dtype_b": "int8", "layout": "nt", "stages": 2, "tile_k": 128, "tile_m": 128, "tile_n": 256}
#include "cutlass/cutlass.h"
#include "cutlass/gemm/collective/collective_builder.hpp"
#include "cutlass/gemm/device/gemm_universal_adapter.h"
#include "cutlass/gemm/kernel/gemm_universal.hpp"
#include "cutlass/epilogue/collective/collective_builder.hpp"

using ElemA = int8_t;
using ElemB = int8_t;
using ElemCD = int8_t;
using Acc  = int32_t;
using TileShape    = cute::Shape<cute::_128, cute::_256, cute::_128>;
using ClusterShape = cute::Shape<cute::_1, cute::_1, cute::_1>;

using CollectiveEpilogue = typename cutlass::epilogue::collective::CollectiveBuilder<
    cutlass::arch::Sm100, cutlass::arch::OpClassTensorOp,
    TileShape, ClusterShape,
    cutlass::epilogue::collective::EpilogueTileAuto,
    Acc, Acc,
    ElemCD, cutlass::layout::RowMajor, 128 / cutlass::sizeof_bits<ElemCD>::value,
    ElemCD, cutlass::layout::RowMajor, 128 / cutlass::sizeof_bits<ElemCD>::value,
    cutlass::epilogue::collective::EpilogueScheduleAuto
  >::CollectiveOp;

using CollectiveMainloop = typename cutlass::gemm::collective::CollectiveBuilder<
    cutlass::arch::Sm100, cutlass::arch::OpClassTensorOp,
    ElemA, cutlass::layout::RowMajor, 128 / cutlass::sizeof_bits<ElemA>::value,
    ElemB, cutlass::layout::ColumnMajor, 128 / cutlass::sizeof_bits<ElemB>::value,
    Acc,
    TileShape, ClusterShape,
    cutlass::gemm::collective::StageCount<2>,
    cutlass::gemm::collective::KernelScheduleAuto
  >::CollectiveOp;

using GemmKernel = cutlass::gemm::kernel::GemmUniversal<
    cute::Shape<int,int,int,int>,
    CollectiveMainloop,
    CollectiveEpilogue
>;
using Gemm = cutlass::gemm::device::GemmUniversalAdapter<GemmKernel>;

// Force the device kernel symbol into the cubin without needing a host main.
auto* _anchor = &cutlass::device_kernel<GemmKernel>;


// ===== COMPILED SASS (sm_100a) =====

	.target	sm_100a

	.elftype	@"ET_EXEC"


//--------------------- .note.nv.tkinfo           --------------------------
	.section	.note.nv.tkinfo,"",@"SHT_NOTE"
	.sectionflags	@"SHF_NOTE_NV_TKINFO"
	.tkinfo
        /*0018*/ 	.word	0x00000002
        /*0030*/ 	.string	""
        /*0030*/ 	.string	"ptxas"
        /*0030*/ 	.string	"Cuda compilation tools, release 13.0, V13.0.88"
        /*0030*/ 	.string	"Build cuda_13.0.r13.0/compiler.36424714_0"
        /*0030*/ 	.string	"-arch sm_100a -m 64 "



//--------------------- .note.nv.cuinfo           --------------------------
	.section	.note.nv.cuinfo,"",@"SHT_NOTE"
	.sectionflags	@"SHF_NOTE_NV_CUINFO"
        /*0018*/ 	.short	0x0002
        /*001a*/ 	.short	0x0064
        /*001c*/ 	.short	0x0082
	.zero		2


//--------------------- .nv.info                  --------------------------
	.section	.nv.info,"",@"SHT_CUDA_INFO"
	.align	4


	//----- nvinfo : EIATTR_REGCOUNT
	.align		4
        /*0000*/ 	.byte	0x04, 0x2f
        /*0002*/ 	.short	(.L_20 - .L_19)
	.align		4
.L_19:
        /*0004*/ 	.word	index@(_ZN7cutlass13device_kernelINS_4gemm6kernel13GemmUniversalIN4cute5tupleIJiiiiEEENS1_10collective13CollectiveMmaINS1_35MainloopSm100TmaUmmaWarpSpecializedILi2ELi2ELi2ENS5_IJNS4_1CILi1EEESB_SB_EEEEENS5_IJNSA_ILi128EEENSA_ILi256EEESE_EEEaNS5_IJlSB_lEEEaSH_NS4_8TiledMMAINS4_8MMA_AtomIJNS4_15SM100_MMA_S8_SSIaaiLi128ELi256ELNS4_4UMMA5MajorE0ELSM_0ELNSL_8SaturateE0EEEEEENS4_6LayoutISC_NS5_IJNSA_ILi0EEESR_SR_EEEEENS5_IJNS4_10UnderscoreESU_SU_EEEEENS4_13SM90_TMA_LOADENS4_14ComposedLayoutINS4_7SwizzleILi3ELi4ELi3EEENS4_18smem_ptr_flag_bitsILi8EEENSQ_INS5_IJNSA_ILi8EEESE_EEENS5_IJSE_SB_EEEEEEEvNS4_8identityESX_S17_vS18_EENS_8epilogue10collective18CollectiveEpilogueINS1A_23Sm100TmaWarpSpecializedILi4ELi2ELi64ELb0ELb0EEEJSG_NS5_IJNSQ_ISE_SB_EENSQ_INSA_ILi64EEESB_EEEEEaSH_aSH_NS1A_6fusion15FusionCallbacksIS1E_NS1J_17LinearCombinationIaiaiLNS_15FloatRoundStyleE2EEESG_S1I_JEEENS4_5SM1004TMEM4LOAD26SM100_TMEM_LOAD_32dp32b64xESX_NSY_INSZ_ILi2ELi4ELi3EEES12_NSQ_INS5_IJS13_S1G_EEENS5_IJS1G_SB_EEEEEEENS4_39AutoVectorizingCopyWithAssumedAlignmentILi128EEENS4_14SM90_TMA_STOREES1X_S1Z_S1Z_EEEvvEEEEvNT_6ParamsE)
        /*0008*/ 	.word	0x000000af


	//----- nvinfo : EIATTR_FRAME_SIZE
	.align		4
.L_20:
        /*000c*/ 	.byte	0x04, 0x11
        /*000e*/ 	.short	(.L_22 - .L_21)
	.align		4
.L_21:
        /*0010*/ 	.word	index@($__internal_2_$__cuda_sm10x_tcgen05_guardrail_trap_unallocated_columns_being_dealloced)
        /*0014*/ 	.word	0x00000000


	//----- nvinfo : EIATTR_FRAME_SIZE
	.align		4
.L_22:
        /*0018*/ 	.byte	0x04, 0x11
        /*001a*/ 	.short	(.L_24 - .L_23)
	.align		4
.L_23:
        /*001c*/ 	.word	index@($__internal_1_$__cuda_sm10x_tcgen05_guardrail_trap_phase_invalid_during_alloc)
        /*0020*/ 	.word	0x00000000


	//----- nvinfo : EIATTR_FRAME_SIZE
	.align		4
.L_24:
        /*0024*/ 	.byte	0x04, 0x11
        /*0026*/ 	.short	(.L_26 - .L_25)
	.align		4
.L_25:
        /*0028*/ 	.word	index@($__internal_0_$__cuda_sm10x_tcgen05_guardrail_trap_col_being_dealloced_not_returned_by_alloc)
        /*002c*/ 	.word	0x00000000


	//----- nvinfo : EIATTR_FRAME_SIZE
	.align		4
.L_26:
        /*0030*/ 	.byte	0x04, 0x11
        /*0032*/ 	.short	(.L_28 - .L_27)
	.align		4
.L_27:
        /*0034*/ 	.word	index@(_ZN7cutlass13device_kernelINS_4gemm6kernel13GemmUniversalIN4cute5tupleIJiiiiEEENS1_10collective13CollectiveMmaINS1_35MainloopSm100TmaUmmaWarpSpecializedILi2ELi2ELi2ENS5_IJNS4_1CILi1EEESB_SB_EEEEENS5_IJNSA_ILi128EEENSA_ILi256EEESE_EEEaNS5_IJlSB_lEEEaSH_NS4_8TiledMMAINS4_8MMA_AtomIJNS4_15SM100_MMA_S8_SSIaaiLi128ELi256ELNS4_4UMMA5MajorE0ELSM_0ELNSL_8SaturateE0EEEEEENS4_6LayoutISC_NS5_IJNSA_ILi0EEESR_SR_EEEEENS5_IJNS4_10UnderscoreESU_SU_EEEEENS4_13SM90_TMA_LOADENS4_14ComposedLayoutINS4_7SwizzleILi3ELi4ELi3EEENS4_18smem_ptr_flag_bitsILi8EEENSQ_INS5_IJNSA_ILi8EEESE_EEENS5_IJSE_SB_EEEEEEEvNS4_8identityESX_S17_vS18_EENS_8epilogue10collective18CollectiveEpilogueINS1A_23Sm100TmaWarpSpecializedILi4ELi2ELi64ELb0ELb0EEEJSG_NS5_IJNSQ_ISE_SB_EENSQ_INSA_ILi64EEESB_EEEEEaSH_aSH_NS1A_6fusion15FusionCallbacksIS1E_NS1J_17LinearCombinationIaiaiLNS_15FloatRoundStyleE2EEESG_S1I_JEEENS4_5SM1004TMEM4LOAD26SM100_TMEM_LOAD_32dp32b64xESX_NSY_INSZ_ILi2ELi4ELi3EEES12_NSQ_INS5_IJS13_S1G_EEENS5_IJS1G_SB_EEEEEEENS4_39AutoVectorizingCopyWithAssumedAlignmentILi128EEENS4_14SM90_TMA_STOREES1X_S1Z_S1Z_EEEvvEEEEvNT_6ParamsE)
        /*0038*/ 	.word	0x00000000


	//----- nvinfo : EIATTR_MIN_STACK_SIZE
	.align		4
.L_28:
        /*003c*/ 	.byte	0x04, 0x12
        /*003e*/ 	.short	(.L_30 - .L_29)
	.align		4
.L_29:
        /*0040*/ 	.word	index@(_ZN7cutlass13device_kernelINS_4gemm6kernel13GemmUniversalIN4cute5tupleIJiiiiEEENS1_10collective13CollectiveMmaINS1_35MainloopSm100TmaUmmaWarpSpecializedILi2ELi2ELi2ENS5_IJNS4_1CILi1EEESB_SB_EEEEENS5_IJNSA_ILi128EEENSA_ILi256EEESE_EEEaNS5_IJlSB_lEEEaSH_NS4_8TiledMMAINS4_8MMA_AtomIJNS4_15SM100_MMA_S8_SSIaaiLi128ELi256ELNS4_4UMMA5MajorE0ELSM_0ELNSL_8SaturateE0EEEEEENS4_6LayoutISC_NS5_IJNSA_ILi0EEESR_SR_EEEEENS5_IJNS4_10UnderscoreESU_SU_EEEEENS4_13SM90_TMA_LOADENS4_14ComposedLayoutINS4_7SwizzleILi3ELi4ELi3EEENS4_18smem_ptr_flag_bitsILi8EEENSQ_INS5_IJNSA_ILi8EEESE_EEENS5_IJSE_SB_EEEEEEEvNS4_8identityESX_S17_vS18_EENS_8epilogue10collective18CollectiveEpilogueINS1A_23Sm100TmaWarpSpecializedILi4ELi2ELi64ELb0ELb0EEEJSG_NS5_IJNSQ_ISE_SB_EENSQ_INSA_ILi64EEESB_EEEEEaSH_aSH_NS1A_6fusion15FusionCallbacksIS1E_NS1J_17LinearCombinationIaiaiLNS_15FloatRoundStyleE2EEESG_S1I_JEEENS4_5SM1004TMEM4LOAD26SM100_TMEM_LOAD_32dp32b64xESX_NSY_INSZ_ILi2ELi4ELi3EEES12_NSQ_INS5_IJS13_S1G_EEENS5_IJS1G_SB_EEEEEEENS4_39AutoVectorizingCopyWithAssumedAlignmentILi128EEENS4_14SM90_TMA_STOREES1X_S1Z_S1Z_EEEvvEEEEvNT_6ParamsE)
        /*0044*/ 	.word	0x00000000
.L_30:


//--------------------- .nv.compat                --------------------------
	.section	.nv.compat,"",@"SHT_CUDA_COMPAT_INFO"
	.align	4
        /*0000*/ 	.byte	0x02, 0x09, 0x01, 0x00, 0x02, 0x02, 0x03, 0x00, 0x02, 0x05, 0x06, 0x00, 0x03, 0x07, 0x01, 0x01
        /*0010*/ 	.byte	0x02, 0x03, 0x01, 0x00, 0x02, 0x06, 0x01, 0x00, 0x04, 0x0b, 0x08, 0x00, 0x01, 0x00, 0x00, 0x00
        /*0020*/ 	.byte	0x00, 0x00, 0x00, 0x00


//--------------------- .nv.info._ZN7cutlass13device_kernelINS_4gemm6kernel13GemmUniversalIN4cute5tupleIJiiiiEEENS1_10collective13CollectiveMmaINS1_35MainloopSm100TmaUmmaWarpSpecializedILi2ELi2ELi2ENS5_IJNS4_1CILi1EEESB_SB_EEEEENS5_IJNSA_ILi128EEENSA_ILi256EEESE_EEEaNS5_IJlSB_lEEEaSH_NS4_8TiledMMAINS4_8MMA_AtomIJNS4_15SM100_MMA_S8_SSIaaiLi128ELi256ELNS4_4UMMA5MajorE0ELSM_0ELNSL_8SaturateE0EEEEEENS4_6LayoutISC_NS5_IJNSA_ILi0EEESR_SR_EEEEENS5_IJNS4_10UnderscoreESU_SU_EEEEENS4_13SM90_TMA_LOADENS4_14ComposedLayoutINS4_7SwizzleILi3ELi4ELi3EEENS4_18smem_ptr_flag_bitsILi8EEENSQ_INS5_IJNSA_ILi8EEESE_EEENS5_IJSE_SB_EEEEEEEvNS4_8identityESX_S17_vS18_EENS_8epilogue10collective18CollectiveEpilogueINS1A_23Sm100TmaWarpSpecializedILi4ELi2ELi64ELb0ELb0EEEJSG_NS5_IJNSQ_ISE_SB_EENSQ_INSA_ILi64EEESB_EEEEEaSH_aSH_NS1A_6fusion15FusionCallbacksIS1E_NS1J_17LinearCombinationIaiaiLNS_15FloatRoundStyleE2EEESG_S1I_JEEENS4_5SM1004TMEM4LOAD26SM100_TMEM_LOAD_32dp32b64xESX_NSY_INSZ_ILi2ELi4ELi3EEES12_NSQ_INS5_IJS13_S1G_EEENS5_IJS1G_SB_EEEEEEENS4_39AutoVectorizingCopyWithAssumedAlignmentILi128EEENS4_14SM90_TMA_STOREES1X_S1Z_S1Z_EEEvvEEEEvNT_6ParamsE --------------------------
	.section	.nv.info._ZN7cutlass13device_kernelINS_4gemm6kernel13GemmUniversalIN4cute5tupleIJiiiiEEENS1_10collective13CollectiveMmaINS1_35MainloopSm100TmaUmmaWarpSpecializedILi2ELi2ELi2ENS5_IJNS4_1CILi1EEESB_SB_EEEEENS5_IJNSA_ILi128EEENSA_ILi256EEESE_EEEaNS5_IJlSB_lEEEaSH_NS4_8TiledMMAINS4_8MMA_AtomIJNS4_15SM100_MMA_S8_SSIaaiLi128ELi256ELNS4_4UMMA5MajorE0ELSM_0ELNSL_8SaturateE0EEEEEENS4_6LayoutISC_NS5_IJNSA_ILi0EEESR_SR_EEEEENS5_IJNS4_10UnderscoreESU_SU_EEEEENS4_13SM90_TMA_LOADENS4_14ComposedLayoutINS4_7SwizzleILi3ELi4ELi3EEENS4_18smem_ptr_flag_bitsILi8EEENSQ_INS5_IJNSA_ILi8EEESE_EEENS5_IJSE_SB_EEEEEEEvNS4_8identityESX_S17_vS18_EENS_8epilogue10collective18CollectiveEpilogueINS1A_23Sm100TmaWarpSpecializedILi4ELi2ELi64ELb0ELb0EEEJSG_NS5_IJNSQ_ISE_SB_EENSQ_INSA_ILi64EEESB_EEEEEaSH_aSH_NS1A_6fusion15FusionCallbacksIS1E_NS1J_17LinearCombinationIaiaiLNS_15FloatRoundStyleE2EEESG_S1I_JEEENS4_5SM1004TMEM4LOAD26SM100_TMEM_LOAD_32dp32b64xESX_NSY_INSZ_ILi2ELi4ELi3EEES12_NSQ_INS5_IJS13_S1G_EEENS5_IJS1G_SB_EEEEEEENS4_39AutoVectorizingCopyWithAssumedAlignmentILi128EEENS4_14SM90_TMA_STOREES1X_S1Z_S1Z_EEEvvEEEEvNT_6ParamsE,"",@"SHT_CUDA_INFO"
	.sectionflags	@""
	.align	4


	//----- nvinfo : EIATTR_CUDA_API_VERSION
	.align		4
        /*0000*/ 	.byte	0x04, 0x37
        /*0002*/ 	.short	(.L_32 - .L_31)
.L_31:
        /*0004*/ 	.word	0x00000082


	//----- nvinfo : EIATTR_KPARAM_INFO
	.align		4
.L_32:
        /*0008*/ 	.byte	0x04, 0x17
        /*000a*/ 	.short	(.L_34 - .L_33)
.L_33:
        /*000c*/ 	.word	0x00000000
        /*0010*/ 	.short	0x0000
        /*0012*/ 	.short	0x0000
        /*0014*/ 	.byte	0x00, 0xf0, 0x01, 0x20


	//----- nvinfo : EIATTR_AT_ENTRY_FRAGMENTS
	.align		4
.L_34:
        /*0018*/ 	.byte	0x04, 0x4f
        /*001a*/ 	.short	(.L_36 - .L_35)


	//   ....[0]....
.L_35:
        /*001c*/ 	.word	0x00000006


	//----- nvinfo : EIATTR_RESERVED_SMEM_USED
	.align		4
.L_36:
        /*0020*/ 	.byte	0x01, 0x41
	.zero		2


	//----- nvinfo : EIATTR_SPARSE_MMA_MASK
	.align		4
        /*0024*/ 	.byte	0x03, 0x50
        /*0026*/ 	.short	0x0000


	//----- nvinfo : EIATTR_TCGEN05_1CTA_USED
	.align		4
        /*0028*/ 	.byte	0x01, 0x51
	.zero		2


	//----- nvinfo : EIATTR_MAXREG_COUNT
	.align		4
        /*002c*/ 	.byte	0x03, 0x1b
        /*002e*/ 	.short	0x00ff


	//----- nvinfo : EIATTR_NUM_BARRIERS
	.align		4
        /*0030*/ 	.byte	0x02, 0x4c
        /*0032*/ 	.byte	0x07
	.zero		1


	//----- nvinfo : EIATTR_EXTERNS
	.align		4
        /*0034*/ 	.byte	0x04, 0x0f
        /*0036*/ 	.short	(.L_38 - .L_37)


	//   ....[0]....
	.align		4
.L_37:
        /*0038*/ 	.word	index@(__assertfail)


	//----- nvinfo : EIATTR_MERCURY_ISA_VERSION
	.align		4
.L_38:
        /*003c*/ 	.byte	0x03, 0x5f
        /*003e*/ 	.short	0x0101


	//----- nvinfo : EIATTR_INT_WARP_WIDE_INSTR_OFFSETS
	.align		4
        /*0040*/ 	.byte	0x04, 0x31
        /*0042*/ 	.short	(.L_40 - .L_39)


	//   ....[0]....
.L_39:
        /*0044*/ 	.word	0x00001d70


	//   ....[1]....
        /*0048*/ 	.word	0x00003580


	//   ....[2]....
        /*004c*/ 	.word	0x000035a0


	//   ....[3]....
        /*0050*/ 	.word	0x000035d0


	//   ....[4]....
        /*0054*/ 	.word	0x00003f10


	//   ....[5]....
        /*0058*/ 	.word	0x00003f80


	//   ....[6]....
        /*005c*/ 	.word	0x00004060


	//   ....[7]....
        /*0060*/ 	.word	0x000040e0


	//   ....[8]....
        /*0064*/ 	.word	0x000041f0


	//   ....[9]....
        /*0068*/ 	.word	0x00004280


	//   ....[10]....
        /*006c*/ 	.word	0x00004460


	//   ....[11]....
        /*0070*/ 	.word	0x000045c0


	//----- nvinfo : EIATTR_COOP_GROUP_MASK_REGIDS
	.align		4
.L_40:
        /*0074*/ 	.byte	0x04, 0x29
        /*0076*/ 	.short	(.L_42 - .L_41)


	//   ....[0]....
.L_41:
        /*0078*/ 	.word	0xffffffff


	//   ....[1]....
        /*007c*/ 	.word	0xffffffff


	//   ....[2]....
        /*0080*/ 	.word	0xffffffff


	//   ....[3]....
        /*0084*/ 	.word	0xffffffff


	//   ....[4]....
        /*0088*/ 	.word	0xffffffff


	//   ....[5]....
        /*008c*/ 	.word	0xffffffff


	//   ....[6]....
        /*0090*/ 	.word	0xffffffff


	//   ....[7]....
        /*0094*/ 	.word	0xffffffff


	//   ....[8]....
        /*0098*/ 	.word	0xffffffff


	//   ....[9]....
        /*009c*/ 	.word	0xffffffff


	//   ....[10]....
        /*00a0*/ 	.word	0xffffffff


	//   ....[11]....
        /*00a4*/ 	.word	0xffffffff


	//   ....[12]....
        /*00a8*/ 	.word	0xffffffff


	//----- nvinfo : EIATTR_COOP_GROUP_INSTR_OFFSETS
	.align		4
.L_42:
        /*00ac*/ 	.byte	0x04, 0x28
        /*00ae*/ 	.short	(.L_44 - .L_43)


	//   ....[0]....
.L_43:
        /*00b0*/ 	.word	0x00000090


	//   ....[1]....
        /*00b4*/ 	.word	0x000004d0


	//   ....[2]....
        /*00b8*/ 	.word	0x00000600


	//   ....[3]....
        /*00bc*/ 	.word	0x000007a0


	//   ....[4]....
        /*00c0*/ 	.word	0x000008a0


	//   ....[5]....
        /*00c4*/ 	.word	0x00000a10


	//   ....[6]....
        /*00c8*/ 	.word	0x00000b70


	//   ....[7]....
        /*00cc*/ 	.word	0x00001c50


	//   ....[8]....
        /*00d0*/ 	.word	0x00002910


	//   ....[9]....
        /*00d4*/ 	.word	0x00002b20


	//   ....[10]....
        /*00d8*/ 	.word	0x00002b50


	//   ....[11]....
        /*00dc*/ 	.word	0x00003460


	//   ....[12]....
        /*00e0*/ 	.word	0x00003690


	//----- nvinfo : EIATTR_VRC_CTA_INIT_COUNT
	.align		4
.L_44:
        /*00e4*/ 	.byte	0x02, 0x4a
        /*00e6*/ 	.byte	0x80
	.zero		1


	//----- nvinfo : EIATTR_SYSCALL_OFFSETS
	.align		4
        /*00e8*/ 	.byte	0x04, 0x46
        /*00ea*/ 	.short	(.L_46 - .L_45)


	//   ....[0]....
.L_45:
        /*00ec*/ 	.word	0x00005040


	//   ....[1]....
        /*00f0*/ 	.word	0x00005180


	//   ....[2]....
        /*00f4*/ 	.word	0x000059e0


	//   ....[3]....
        /*00f8*/ 	.word	0x00006fe0


	//   ....[4]....
        /*00fc*/ 	.word	0x00008580


	//   ....[5]....
        /*0100*/ 	.word	0x00009b50


	//----- nvinfo : EIATTR_MBARRIER_INSTR_OFFSETS
	.align		4
.L_46:
        /*0104*/ 	.byte	0x04, 0x39
        /*0106*/ 	.short	(.L_48 - .L_47)


	//   ....[0]....
.L_47:
        /*0108*/ 	.word	0x000005b0
        /*010c*/ 	.word	0x000000ff
        /*0110*/ 	.word	0x00000000
        /*0114*/ 	.short	0x0100
        /*0116*/ 	.byte	0x05
	.zero		1


	//   ....[1]....
        /*0118*/ 	.word	0x000005c0
        /*011c*/ 	.word	0x000000ff
        /*0120*/ 	.word	0x00000010
        /*0124*/ 	.short	0x0100
        /*0126*/ 	.byte	0x05
	.zero		1


	//   ....[2]....
        /*0128*/ 	.word	0x000005d0
        /*012c*/ 	.word	0x000000ff
        /*0130*/ 	.word	0x00000008
        /*0134*/ 	.short	0x0100
        /*0136*/ 	.byte	0x05
	.zero		1


	//   ....[3]....
        /*0138*/ 	.word	0x000005e0
        /*013c*/ 	.word	0x000000ff
        /*0140*/ 	.word	0x00000018
        /*0144*/ 	.short	0x0100
        /*0146*/ 	.byte	0x05
	.zero		1


	//   ....[4]....
        /*0148*/ 	.word	0x00000710
        /*014c*/ 	.word	0x000000ff
        /*0150*/ 	.word	0x00000020
        /*0154*/ 	.short	0x0100
        /*0156*/ 	.byte	0x07
	.zero		1


	//   ....[5]....
        /*0158*/ 	.word	0x00000720
        /*015c*/ 	.word	0x000000ff
        /*0160*/ 	.word	0x00000040
        /*0164*/ 	.short	0x0100
        /*0166*/ 	.byte	0x07
	.zero		1


	//   ....[6]....
        /*0168*/ 	.word	0x00000730
        /*016c*/ 	.word	0x000000ff
        /*0170*/ 	.word	0x00000028
        /*0174*/ 	.short	0x0100
        /*0176*/ 	.byte	0x07
	.zero		1


	//   ....[7]....
        /*0178*/ 	.word	0x00000740
        /*017c*/ 	.word	0x000000ff
        /*0180*/ 	.word	0x00000048
        /*0184*/ 	.short	0x0100
        /*0186*/ 	.byte	0x07
	.zero		1


	//   ....[8]....
        /*0188*/ 	.word	0x00000750
        /*018c*/ 	.word	0x000000ff
        /*0190*/ 	.word	0x00000030
        /*0194*/ 	.short	0x0100
        /*0196*/ 	.byte	0x07
	.zero		1


	//   ....[9]....
        /*0198*/ 	.word	0x00000760
        /*019c*/ 	.word	0x000000ff
        /*01a0*/ 	.word	0x00000050
        /*01a4*/ 	.short	0x0100
        /*01a6*/ 	.byte	0x07
	.zero		1


	//   ....[10]....
        /*01a8*/ 	.word	0x00000770
        /*01ac*/ 	.word	0x000000ff
        /*01b0*/ 	.word	0x00000038
        /*01b4*/ 	.short	0x0100
        /*01b6*/ 	.byte	0x07
	.zero		1


	//   ....[11]....
        /*01b8*/ 	.word	0x00000780
        /*01bc*/ 	.word	0x000000ff
        /*01c0*/ 	.word	0x00000058
        /*01c4*/ 	.short	0x0100
        /*01c6*/ 	.byte	0x07
	.zero		1


	//   ....[12]....
        /*01c8*/ 	.word	0x00000870
        /*01cc*/ 	.word	0x000000ff
        /*01d0*/ 	.word	0x00000060
        /*01d4*/ 	.short	0x0100
        /*01d6*/ 	.byte	0x05
	.zero		1


	//   ....[13]....
        /*01d8*/ 	.word	0x00000880
        /*01dc*/ 	.word	0x000000ff
        /*01e0*/ 	.word	0x00000068
        /*01e4*/ 	.short	0x0100
        /*01e6*/ 	.byte	0x05
	.zero		1


	//   ....[14]....
        /*01e8*/ 	.word	0x000009c0
        /*01ec*/ 	.word	0x000000ff
        /*01f0*/ 	.word	0x00000070
        /*01f4*/ 	.short	0x0100
        /*01f6*/ 	.byte	0x05
	.zero		1


	//   ....[15]....
        /*01f8*/ 	.word	0x000009d0
        /*01fc*/ 	.word	0x000000ff
        /*0200*/ 	.word	0x00000080
        /*0204*/ 	.short	0x0100
        /*0206*/ 	.byte	0x05
	.zero		1


	//   ....[16]....
        /*0208*/ 	.word	0x000009e0
        /*020c*/ 	.word	0x000000ff
        /*0210*/ 	.word	0x00000078
        /*0214*/ 	.short	0x0100
        /*0216*/ 	.byte	0x05
	.zero		1


	//   ....[17]....
        /*0218*/ 	.word	0x000009f0
        /*021c*/ 	.word	0x000000ff
        /*0220*/ 	.word	0x00000088
        /*0224*/ 	.short	0x0100
        /*0226*/ 	.byte	0x05
	.zero		1


	//   ....[18]....
        /*0228*/ 	.word	0x00000b20
        /*022c*/ 	.word	0x000000ff
        /*0230*/ 	.word	0x00000090
        /*0234*/ 	.short	0x0100
        /*0236*/ 	.byte	0x07
	.zero		1


	//   ....[19]....
        /*0238*/ 	.word	0x00000b30
        /*023c*/ 	.word	0x000000ff
        /*0240*/ 	.word	0x000000a0
        /*0244*/ 	.short	0x0100
        /*0246*/ 	.byte	0x07
	.zero		1


	//   ....[20]....
        /*0248*/ 	.word	0x00000b40
        /*024c*/ 	.word	0x000000ff
        /*0250*/ 	.word	0x00000098
        /*0254*/ 	.short	0x0100
        /*0256*/ 	.byte	0x07
	.zero		1


	//   ....[21]....
        /*0258*/ 	.word	0x00000b50
        /*025c*/ 	.word	0x000000ff
        /*0260*/ 	.word	0x000000a8
        /*0264*/ 	.short	0x0100
        /*0266*/ 	.byte	0x07
	.zero		1


	//   ....[22]....
        /*0268*/ 	.word	0x00000c40
        /*026c*/ 	.word	0x000000ff
        /*0270*/ 	.word	0x000000b0
        /*0274*/ 	.short	0x0100
        /*0276*/ 	.byte	0x05
	.zero		1


	//   ....[23]....
        /*0278*/ 	.word	0x00000c50
        /*027c*/ 	.word	0x000000ff
        /*0280*/ 	.word	0x000000c0
        /*0284*/ 	.short	0x0100
        /*0286*/ 	.byte	0x05
	.zero		1


	//   ....[24]....
        /*0288*/ 	.word	0x00000c60
        /*028c*/ 	.word	0x000000ff
        /*0290*/ 	.word	0x000000b8
        /*0294*/ 	.short	0x0100
        /*0296*/ 	.byte	0x05
	.zero		1


	//   ....[25]....
        /*0298*/ 	.word	0x00000c70
        /*029c*/ 	.word	0x000000ff
        /*02a0*/ 	.word	0x000000c8
        /*02a4*/ 	.short	0x0100
        /*02a6*/ 	.byte	0x05
	.zero		1


	//   ....[26]....
        /*02a8*/ 	.word	0x00001550
        /*02ac*/ 	.word	0x00000003
        /*02b0*/ 	.word	0x000000c0
        /*02b4*/ 	.short	0x010a
        /*02b6*/ 	.byte	0xff
	.zero		1


	//   ....[27]....
        /*02b8*/ 	.word	0x00001580
        /*02bc*/ 	.word	0x00000003
        /*02c0*/ 	.word	0x000000b0
        /*02c4*/ 	.short	0x0101
        /*02c6*/ 	.byte	0xff
	.zero		1


	//   ....[28]....
        /*02c8*/ 	.word	0x00001650
        /*02cc*/ 	.word	0x000000ff
        /*02d0*/ 	.word	0x00000010
        /*02d4*/ 	.short	0x010a
        /*02d6*/ 	.byte	0x08
	.zero		1


	//   ....[29]....
        /*02d8*/ 	.word	0x000016f0
        /*02dc*/ 	.word	0x000000ff
        /*02e0*/ 	.word	0x00000010
        /*02e4*/ 	.short	0x010a
        /*02e6*/ 	.byte	0x21
	.zero		1


	//   ....[30]....
        /*02e8*/ 	.word	0x00001840
        /*02ec*/ 	.word	0x000000ff
        /*02f0*/ 	.word	0x00000010
        /*02f4*/ 	.short	0x010a
        /*02f6*/ 	.byte	0x08
	.zero		1


	//   ....[31]....
        /*02f8*/ 	.word	0x00001950
        /*02fc*/ 	.word	0x000000ff
        /*0300*/ 	.word	0x00000068
        /*0304*/ 	.short	0x0101
        /*0306*/ 	.byte	0x04
	.zero		1


	//   ....[32]....
        /*0308*/ 	.word	0x00001970
        /*030c*/ 	.word	0x000000ff
        /*0310*/ 	.word	0x00000010
        /*0314*/ 	.short	0x010a
        /*0316*/ 	.byte	0x08
	.zero		1


	//   ....[33]....
        /*0318*/ 	.word	0x000019f0
        /*031c*/ 	.word	0x000000ff
        /*0320*/ 	.word	0x00000010
        /*0324*/ 	.short	0x010a
        /*0326*/ 	.byte	0x11
	.zero		1


	//   ....[34]....
        /*0328*/ 	.word	0x00001b40
        /*032c*/ 	.word	0x000000ff
        /*0330*/ 	.word	0x00000010
        /*0334*/ 	.short	0x010a
        /*0336*/ 	.byte	0x08
	.zero		1


	//   ....[35]....
        /*0338*/ 	.word	0x00001c80
        /*033c*/ 	.word	0x00000002
        /*0340*/ 	.word	0x00000070
        /*0344*/ 	.short	0x010a
        /*0346*/ 	.byte	0xff
	.zero		1


	//   ....[36]....
        /*0348*/ 	.word	0x00001d40
        /*034c*/ 	.word	0x00000002
        /*0350*/ 	.word	0x00000000
        /*0354*/ 	.short	0x0101
        /*0356*/ 	.byte	0xff
	.zero		1


	//   ....[37]....
        /*0358*/ 	.word	0x000022a0
        /*035c*/ 	.word	0x000000ff
        /*0360*/ 	.word	0x00000000
        /*0364*/ 	.short	0x010a
        /*0366*/ 	.byte	0x04
	.zero		1


	//   ....[38]....
        /*0368*/ 	.word	0x00002340
        /*036c*/ 	.word	0x00000000
        /*0370*/ 	.word	0x00000000
        /*0374*/ 	.short	0x010a
        /*0376*/ 	.byte	0xff
	.zero		1


	//   ....[39]....
        /*0378*/ 	.word	0x00002460
        /*037c*/ 	.word	0x00000000
        /*0380*/ 	.word	0x000000b0
        /*0384*/ 	.short	0x010a
        /*0386*/ 	.byte	0xff
	.zero		1


	//   ....[40]....
        /*0388*/ 	.word	0x000024c0
        /*038c*/ 	.word	0x00000004
        /*0390*/ 	.word	0x00000000
        /*0394*/ 	.short	0x0101
        /*0396*/ 	.byte	0xff
	.zero		1


	//   ....[41]....
        /*0398*/ 	.word	0x000024e0
        /*039c*/ 	.word	0x000000ff
        /*03a0*/ 	.word	0x00000080
        /*03a4*/ 	.short	0x010a
        /*03a6*/ 	.byte	0x05
	.zero		1


	//   ....[42]....
        /*03a8*/ 	.word	0x00002600
        /*03ac*/ 	.word	0x00000000
        /*03b0*/ 	.word	0x00000070
        /*03b4*/ 	.short	0x010a
        /*03b6*/ 	.byte	0xff
	.zero		1


	//   ....[43]....
        /*03b8*/ 	.word	0x00002710
        /*03bc*/ 	.word	0x00000000
        /*03c0*/ 	.word	0x00000000
        /*03c4*/ 	.short	0x0101
        /*03c6*/ 	.byte	0xff
	.zero		1


	//   ....[44]....
        /*03c8*/ 	.word	0x000027a0
        /*03cc*/ 	.word	0x000000ff
        /*03d0*/ 	.word	0x00000080
        /*03d4*/ 	.short	0x0106
        /*03d6*/ 	.byte	0x05
	.zero		1


	//   ....[45]....
        /*03d8*/ 	.word	0x000027c0
        /*03dc*/ 	.word	0x000000ff
        /*03e0*/ 	.word	0x00000080
        /*03e4*/ 	.short	0x010a
        /*03e6*/ 	.byte	0x05
	.zero		1


	//   ....[46]....
        /*03e8*/ 	.word	0x00002850
        /*03ec*/ 	.word	0x000000ff
        /*03f0*/ 	.word	0x00000080
        /*03f4*/ 	.short	0x0106
        /*03f6*/ 	.byte	0x04
	.zero		1


	//   ....[47]....
        /*03f8*/ 	.word	0x00002890
        /*03fc*/ 	.word	0x00000000
        /*0400*/ 	.word	0x00000080
        /*0404*/ 	.short	0x010a
        /*0406*/ 	.byte	0xff
	.zero		1


	//   ....[48]....
        /*0408*/ 	.word	0x00002dd0
        /*040c*/ 	.word	0x00000000
        /*0410*/ 	.word	0x00000070
        /*0414*/ 	.short	0x010a
        /*0416*/ 	.byte	0xff
	.zero		1


	//   ....[49]....
        /*0418*/ 	.word	0x00002ee0
        /*041c*/ 	.word	0x00000003
        /*0420*/ 	.word	0x00000000
        /*0424*/ 	.short	0x0101
        /*0426*/ 	.byte	0xff
	.zero		1


	//   ....[50]....
        /*0428*/ 	.word	0x00002ef0
        /*042c*/ 	.word	0x000000ff
        /*0430*/ 	.word	0x00000000
        /*0434*/ 	.short	0x010a
        /*0436*/ 	.byte	0x06
	.zero		1


	//   ....[51]....
        /*0438*/ 	.word	0x00002f10
        /*043c*/ 	.word	0x000000ff
        /*0440*/ 	.word	0x000000a0
        /*0444*/ 	.short	0x010a
        /*0446*/ 	.byte	0x07
	.zero		1


	//   ....[52]....
        /*0448*/ 	.word	0x00002fe0
        /*044c*/ 	.word	0x000000ff
        /*0450*/ 	.word	0x00000000
        /*0454*/ 	.short	0x010a
        /*0456*/ 	.byte	0x06
	.zero		1


	//   ....[53]....
        /*0458*/ 	.word	0x00003110
        /*045c*/ 	.word	0x000000ff
        /*0460*/ 	.word	0x00000000
        /*0464*/ 	.short	0x010a
        /*0466*/ 	.byte	0x1a
	.zero		1


	//   ....[54]....
        /*0468*/ 	.word	0x000033b0
        /*046c*/ 	.word	0x000000ff
        /*0470*/ 	.word	0x00000000
        /*0474*/ 	.short	0x010a
        /*0476*/ 	.byte	0x06
	.zero		1


	//   ....[55]....
        /*0478*/ 	.word	0x00003440
        /*047c*/ 	.word	0x000000ff
        /*0480*/ 	.word	0x00000000
        /*0484*/ 	.short	0x010a
        /*0486*/ 	.byte	0x07
	.zero		1


	//   ....[56]....
        /*0488*/ 	.word	0x000038c0
        /*048c*/ 	.word	0x00000000
        /*0490*/ 	.word	0x00000070
        /*0494*/ 	.short	0x010a
        /*0496*/ 	.byte	0xff
	.zero		1


	//   ....[57]....
        /*0498*/ 	.word	0x00003980
        /*049c*/ 	.word	0x00000000
        /*04a0*/ 	.word	0x00000000
        /*04a4*/ 	.short	0x0101
        /*04a6*/ 	.byte	0xff
	.zero		1


	//   ....[58]....
        /*04a8*/ 	.word	0x00003ca0
        /*04ac*/ 	.word	0x000000ff
        /*04b0*/ 	.word	0x00000068
        /*04b4*/ 	.short	0x010a
        /*04b6*/ 	.byte	0x07
	.zero		1


	//   ....[59]....
        /*04b8*/ 	.word	0x00003e90
        /*04bc*/ 	.word	0x000000ff
        /*04c0*/ 	.word	0x00000040
        /*04c4*/ 	.short	0x010a
        /*04c6*/ 	.byte	0x07
	.zero		1


	//   ....[60]....
        /*04c8*/ 	.word	0x00004000
        /*04cc*/ 	.word	0x000000ff
        /*04d0*/ 	.word	0x00000020
        /*04d4*/ 	.short	0x010b
        /*04d6*/ 	.byte	0x07
	.zero		1


	//   ....[61]....
        /*04d8*/ 	.word	0x00004010
        /*04dc*/ 	.word	0x000000ff
        /*04e0*/ 	.word	0x00000000
        /*04e4*/ 	.short	0x0101
        /*04e6*/ 	.byte	0x08
	.zero		1


	//   ....[62]....
        /*04e8*/ 	.word	0x00004030
        /*04ec*/ 	.word	0x000000ff
        /*04f0*/ 	.word	0x00000048
        /*04f4*/ 	.short	0x010a
        /*04f6*/ 	.byte	0x07
	.zero		1


	//   ....[63]....
        /*04f8*/ 	.word	0x00004190
        /*04fc*/ 	.word	0x000000ff
        /*0500*/ 	.word	0x00000028
        /*0504*/ 	.short	0x010b
        /*0506*/ 	.byte	0x07
	.zero		1


	//   ....[64]....
        /*0508*/ 	.word	0x000041a0
        /*050c*/ 	.word	0x000000ff
        /*0510*/ 	.word	0x00000000
        /*0514*/ 	.short	0x0101
        /*0516*/ 	.byte	0x08
	.zero		1


	//   ....[65]....
        /*0518*/ 	.word	0x000041b0
        /*051c*/ 	.word	0x000000ff
        /*0520*/ 	.word	0x00000050
        /*0524*/ 	.short	0x010a
        /*0526*/ 	.byte	0x07
	.zero		1


	//   ....[66]....
        /*0528*/ 	.word	0x00004350
        /*052c*/ 	.word	0x000000ff
        /*0530*/ 	.word	0x00000030
        /*0534*/ 	.short	0x010b
        /*0536*/ 	.byte	0x07
	.zero		1


	//   ....[67]....
        /*0538*/ 	.word	0x000043c0
        /*053c*/ 	.word	0x000000ff
        /*0540*/ 	.word	0x00000000
        /*0544*/ 	.short	0x0101
        /*0546*/ 	.byte	0x08
	.zero		1


	//   ....[68]....
        /*0548*/ 	.word	0x000043f0
        /*054c*/ 	.word	0x000000ff
        /*0550*/ 	.word	0x00000058
        /*0554*/ 	.short	0x010a
        /*0556*/ 	.byte	0x07
	.zero		1


	//   ....[69]....
        /*0558*/ 	.word	0x00004600
        /*055c*/ 	.word	0x000000ff
        /*0560*/ 	.word	0x00000038
        /*0564*/ 	.short	0x010b
        /*0566*/ 	.byte	0x07
	.zero		1


	//   ....[70]....
        /*0568*/ 	.word	0x00004620
        /*056c*/ 	.word	0x000000ff
        /*0570*/ 	.word	0x00000000
        /*0574*/ 	.short	0x0101
        /*0576*/ 	.byte	0x0d
	.zero		1


	//   ....[71]....
        /*0578*/ 	.word	0x00004650
        /*057c*/ 	.word	0x000000ff
        /*0580*/ 	.word	0x00000040
        /*0584*/ 	.short	0x010a
        /*0586*/ 	.byte	0x07
	.zero		1


	//   ....[72]....
        /*0588*/ 	.word	0x00004670
        /*058c*/ 	.word	0x000000ff
        /*0590*/ 	.word	0x00000048
        /*0594*/ 	.short	0x010a
        /*0596*/ 	.byte	0x07
	.zero		1


	//   ....[73]....
        /*0598*/ 	.word	0x00004690
        /*059c*/ 	.word	0x000000ff
        /*05a0*/ 	.word	0x00000050
        /*05a4*/ 	.short	0x010a
        /*05a6*/ 	.byte	0x07
	.zero		1


	//   ....[74]....
        /*05a8*/ 	.word	0x000046d0
        /*05ac*/ 	.word	0x00000000
        /*05b0*/ 	.word	0x00000058
        /*05b4*/ 	.short	0x010a
        /*05b6*/ 	.byte	0xff
	.zero		1


	//   ....[75]....
        /*05b8*/ 	.word	0x00004a10
        /*05bc*/ 	.word	0x00000000
        /*05c0*/ 	.word	0x00000070
        /*05c4*/ 	.short	0x010a
        /*05c6*/ 	.byte	0xff
	.zero		1


	//   ....[76]....
        /*05c8*/ 	.word	0x00004b20
        /*05cc*/ 	.word	0x00000000
        /*05d0*/ 	.word	0x00000000
        /*05d4*/ 	.short	0x0101
        /*05d6*/ 	.byte	0xff
	.zero		1


	//   ....[77]....
        /*05d8*/ 	.word	0x00005580
        /*05dc*/ 	.word	0x00000003
        /*05e0*/ 	.word	0x00000020
        /*05e4*/ 	.short	0x010a
        /*05e6*/ 	.byte	0xff
	.zero		1


	//   ....[78]....
        /*05e8*/ 	.word	0x000055c0
        /*05ec*/ 	.word	0x0000006c
        /*05f0*/ 	.word	0x00000090
        /*05f4*/ 	.short	0x010a
        /*05f6*/ 	.byte	0xff
	.zero		1


	//   ....[79]....
        /*05f8*/ 	.word	0x00005700
        /*05fc*/ 	.word	0x00000003
        /*0600*/ 	.word	0x00000020
        /*0604*/ 	.short	0x010a
        /*0606*/ 	.byte	0xff
	.zero		1


	//   ....[80]....
        /*0608*/ 	.word	0x00005840
        /*060c*/ 	.word	0x00000000
        /*0610*/ 	.word	0x00000000
        /*0614*/ 	.short	0x0101
        /*0616*/ 	.byte	0xff
	.zero		1


	//   ....[81]....
        /*0618*/ 	.word	0x000058c0
        /*061c*/ 	.word	0x0000006c
        /*0620*/ 	.word	0x00000090
        /*0624*/ 	.short	0x010a
        /*0626*/ 	.byte	0xff
	.zero		1


	//   ....[82]....
        /*0628*/ 	.word	0x00006c50
        /*062c*/ 	.word	0x00000076
        /*0630*/ 	.word	0x00000020
        /*0634*/ 	.short	0x010a
        /*0636*/ 	.byte	0xff
	.zero		1


	//   ....[83]....
        /*0638*/ 	.word	0x00006d20
        /*063c*/ 	.word	0x00000076
        /*0640*/ 	.word	0x00000020
        /*0644*/ 	.short	0x010a
        /*0646*/ 	.byte	0xff
	.zero		1


	//   ....[84]....
        /*0648*/ 	.word	0x00006e80
        /*064c*/ 	.word	0x00000003
        /*0650*/ 	.word	0x00000000
        /*0654*/ 	.short	0x0101
        /*0656*/ 	.byte	0xff
	.zero		1


	//   ....[85]....
        /*0658*/ 	.word	0x000081f0
        /*065c*/ 	.word	0x00000000
        /*0660*/ 	.word	0x00000020
        /*0664*/ 	.short	0x010a
        /*0666*/ 	.byte	0xff
	.zero		1


	//   ....[86]....
        /*0668*/ 	.word	0x000082c0
        /*066c*/ 	.word	0x00000000
        /*0670*/ 	.word	0x00000020
        /*0674*/ 	.short	0x010a
        /*0676*/ 	.byte	0xff
	.zero		1


	//   ....[87]....
        /*0678*/ 	.word	0x00008400
        /*067c*/ 	.word	0x00000000
        /*0680*/ 	.word	0x00000000
        /*0684*/ 	.short	0x0101
        /*0686*/ 	.byte	0xff
	.zero		1


	//   ....[88]....
        /*0688*/ 	.word	0x000097c0
        /*068c*/ 	.word	0x00000000
        /*0690*/ 	.word	0x00000020
        /*0694*/ 	.short	0x010a
        /*0696*/ 	.byte	0xff
	.zero		1


	//   ....[89]....
        /*0698*/ 	.word	0x00009890
        /*069c*/ 	.word	0x00000000
        /*06a0*/ 	.word	0x00000020
        /*06a4*/ 	.short	0x010a
        /*06a6*/ 	.byte	0xff
	.zero		1


	//   ....[90]....
        /*06a8*/ 	.word	0x000099d0
        /*06ac*/ 	.word	0x00000000
        /*06b0*/ 	.word	0x00000000
        /*06b4*/ 	.short	0x0101
        /*06b6*/ 	.byte	0xff
	.zero		1


	//   ....[91]....
        /*06b8*/ 	.word	0x00009e10
        /*06bc*/ 	.word	0x000000ff
        /*06c0*/ 	.word	0x00000000
        /*06c4*/ 	.short	0x0101
        /*06c6*/ 	.byte	0x05
	.zero		1


	//   ....[92]....
        /*06c8*/ 	.word	0x0000af50
        /*06cc*/ 	.word	0x00000003
        /*06d0*/ 	.word	0x000000c0
        /*06d4*/ 	.short	0x010a
        /*06d6*/ 	.byte	0xff
	.zero		1


	//   ....[93]....
        /*06d8*/ 	.word	0x0000afb0
        /*06dc*/ 	.word	0x00000002
        /*06e0*/ 	.word	0x00000010
        /*06e4*/ 	.short	0x010a
        /*06e6*/ 	.byte	0xff
	.zero		1


	//   ....[94]....
        /*06e8*/ 	.word	0x0000b010
        /*06ec*/ 	.word	0x00000002
        /*06f0*/ 	.word	0x00000010
        /*06f4*/ 	.short	0x010a
        /*06f6*/ 	.byte	0xff
	.zero		1


	//   ....[95]....
        /*06f8*/ 	.word	0x0000b060
        /*06fc*/ 	.word	0x00000002
        /*0700*/ 	.word	0x00000070
        /*0704*/ 	.short	0x010a
        /*0706*/ 	.byte	0xff
	.zero		1


	//   ....[96]....
        /*0708*/ 	.word	0x0000b0c0
        /*070c*/ 	.word	0x00000000
        /*0710*/ 	.word	0x00000000
        /*0714*/ 	.short	0x010a
        /*0716*/ 	.byte	0xff
	.zero		1


	//   ....[97]....
        /*0718*/ 	.word	0x0000b110
        /*071c*/ 	.word	0x00000000
        /*0720*/ 	.word	0x000000b0
        /*0724*/ 	.short	0x010a
        /*0726*/ 	.byte	0xff
	.zero		1


	//   ....[98]....
        /*0728*/ 	.word	0x0000b170
        /*072c*/ 	.word	0x00000000
        /*0730*/ 	.word	0x00000080
        /*0734*/ 	.short	0x010a
        /*0736*/ 	.byte	0xff
	.zero		1


	//   ....[99]....
        /*0738*/ 	.word	0x0000b1c0
        /*073c*/ 	.word	0x00000000
        /*0740*/ 	.word	0x00000070
        /*0744*/ 	.short	0x010a
        /*0746*/ 	.byte	0xff
	.zero		1


	//   ....[100]....
        /*0748*/ 	.word	0x0000b220
        /*074c*/ 	.word	0x00000000
        /*0750*/ 	.word	0x00000080
        /*0754*/ 	.short	0x010a
        /*0756*/ 	.byte	0xff
	.zero		1


	//   ....[101]....
        /*0758*/ 	.word	0x0000b270
        /*075c*/ 	.word	0x00000000
        /*0760*/ 	.word	0x00000070
        /*0764*/ 	.short	0x010a
        /*0766*/ 	.byte	0xff
	.zero		1


	//   ....[102]....
        /*0768*/ 	.word	0x0000b2d0
        /*076c*/ 	.word	0x00000003
        /*0770*/ 	.word	0x000000a0
        /*0774*/ 	.short	0x010a
        /*0776*/ 	.byte	0xff
	.zero		1


	//   ....[103]....
        /*0778*/ 	.word	0x0000b330
        /*077c*/ 	.word	0x00000000
        /*0780*/ 	.word	0x00000000
        /*0784*/ 	.short	0x010a
        /*0786*/ 	.byte	0xff
	.zero		1


	//   ....[104]....
        /*0788*/ 	.word	0x0000b390
        /*078c*/ 	.word	0x00000000
        /*0790*/ 	.word	0x00000000
        /*0794*/ 	.short	0x010a
        /*0796*/ 	.byte	0xff
	.zero		1


	//   ....[105]....
        /*0798*/ 	.word	0x0000b3f0
        /*079c*/ 	.word	0x00000000
        /*07a0*/ 	.word	0x00000000
        /*07a4*/ 	.short	0x010a
        /*07a6*/ 	.byte	0xff
	.zero		1


	//   ....[106]....
        /*07a8*/ 	.word	0x0000b440
        /*07ac*/ 	.word	0x00000000
        /*07b0*/ 	.word	0x00000070
        /*07b4*/ 	.short	0x010a
        /*07b6*/ 	.byte	0xff
	.zero		1


	//   ....[107]....
        /*07b8*/ 	.word	0x0000b4a0
        /*07bc*/ 	.word	0x00000000
        /*07c0*/ 	.word	0x00000068
        /*07c4*/ 	.short	0x010a
        /*07c6*/ 	.byte	0xff
	.zero		1


	//   ....[108]....
        /*07c8*/ 	.word	0x0000b500
        /*07cc*/ 	.word	0x00000003
        /*07d0*/ 	.word	0x00000040
        /*07d4*/ 	.short	0x010a
        /*07d6*/ 	.byte	0xff
	.zero		1


	//   ....[109]....
        /*07d8*/ 	.word	0x0000b560
        /*07dc*/ 	.word	0x00000003
        /*07e0*/ 	.word	0x00000048
        /*07e4*/ 	.short	0x010a
        /*07e6*/ 	.byte	0xff
	.zero		1


	//   ....[110]....
        /*07e8*/ 	.word	0x0000b5c0
        /*07ec*/ 	.word	0x00000003
        /*07f0*/ 	.word	0x00000050
        /*07f4*/ 	.short	0x010a
        /*07f6*/ 	.byte	0xff
	.zero		1


	//   ....[111]....
        /*07f8*/ 	.word	0x0000b620
        /*07fc*/ 	.word	0x00000003
        /*0800*/ 	.word	0x00000058
        /*0804*/ 	.short	0x010a
        /*0806*/ 	.byte	0xff
	.zero		1


	//   ....[112]....
        /*0808*/ 	.word	0x0000b680
        /*080c*/ 	.word	0x00000000
        /*0810*/ 	.word	0x00000040
        /*0814*/ 	.short	0x010a
        /*0816*/ 	.byte	0xff
	.zero		1


	//   ....[113]....
        /*0818*/ 	.word	0x0000b6e0
        /*081c*/ 	.word	0x00000000
        /*0820*/ 	.word	0x00000048
        /*0824*/ 	.short	0x010a
        /*0826*/ 	.byte	0xff
	.zero		1


	//   ....[114]....
        /*0828*/ 	.word	0x0000b740
        /*082c*/ 	.word	0x00000000
        /*0830*/ 	.word	0x00000050
        /*0834*/ 	.short	0x010a
        /*0836*/ 	.byte	0xff
	.zero		1


	//   ....[115]....
        /*0838*/ 	.word	0x0000b790
        /*083c*/ 	.word	0x00000000
        /*0840*/ 	.word	0x00000070
        /*0844*/ 	.short	0x010a
        /*0846*/ 	.byte	0xff
	.zero		1


	//   ....[116]....
        /*0848*/ 	.word	0x0000b7e0
        /*084c*/ 	.word	0x00000003
        /*0850*/ 	.word	0x00000020
        /*0854*/ 	.short	0x010a
        /*0856*/ 	.byte	0xff
	.zero		1


	//   ....[117]....
        /*0858*/ 	.word	0x0000b830
        /*085c*/ 	.word	0x0000006c
        /*0860*/ 	.word	0x00000090
        /*0864*/ 	.short	0x010a
        /*0866*/ 	.byte	0xff
	.zero		1


	//   ....[118]....
        /*0868*/ 	.word	0x0000b880
        /*086c*/ 	.word	0x00000076
        /*0870*/ 	.word	0x00000020
        /*0874*/ 	.short	0x010a
        /*0876*/ 	.byte	0xff
	.zero		1


	//   ....[119]....
        /*0878*/ 	.word	0x0000b8d0
        /*087c*/ 	.word	0x00000000
        /*0880*/ 	.word	0x00000020
        /*0884*/ 	.short	0x010a
        /*0886*/ 	.byte	0xff
	.zero		1


	//   ....[120]....
        /*0888*/ 	.word	0x0000b920
        /*088c*/ 	.word	0x00000000
        /*0890*/ 	.word	0x00000020
        /*0894*/ 	.short	0x010a
        /*0896*/ 	.byte	0xff
	.zero		1


	//----- nvinfo : EIATTR_NUM_MBARRIERS
	.align		4
.L_48:
        /*0898*/ 	.byte	0x03, 0x38
        /*089a*/ 	.short	0x001a


	//----- nvinfo : EIATTR_EXIT_INSTR_OFFSETS
	.align		4
        /*089c*/ 	.byte	0x04, 0x1c
        /*089e*/ 	.short	(.L_50 - .L_49)


	//   ....[0]....
.L_49:
        /*08a0*/ 	.word	0x00002370


	//   ....[1]....
        /*08a4*/ 	.word	0x00002860


	//   ....[2]....
        /*08a8*/ 	.word	0x000028c0


	//   ....[3]....
        /*08ac*/ 	.word	0x000036a0


	//   ....[4]....
        /*08b0*/ 	.word	0x00004700


	//   ....[5]....
        /*08b4*/ 	.word	0x00004740


	//   ....[6]....
        /*08b8*/ 	.word	0x0000af40


	//----- nvinfo : EIATTR_MAX_THREADS
	.align		4
.L_50:
        /*08bc*/ 	.byte	0x04, 0x05
        /*08be*/ 	.short	(.L_52 - .L_51)
.L_51:
        /*08c0*/ 	.word	0x00000100
        /*08c4*/ 	.word	0x00000001
        /*08c8*/ 	.word	0x00000001


	//----- nvinfo : EIATTR_CRS_STACK_SIZE
	.align		4
.L_52:
        /*08cc*/ 	.byte	0x04, 0x1e
        /*08ce*/ 	.short	(.L_54 - .L_53)
.L_53:
        /*08d0*/ 	.word	0x00000000


	//----- nvinfo : EIATTR_CBANK_PARAM_SIZE
	.align		4
.L_54:
        /*08d4*/ 	.byte	0x03, 0x19
        /*08d6*/ 	.short	0x0800


	//----- nvinfo : EIATTR_PARAM_CBANK
	.align		4
        /*08d8*/ 	.byte	0x04, 0x0a
        /*08da*/ 	.short	(.L_56 - .L_55)
	.align		4
.L_55:
        /*08dc*/ 	.word	index@(.nv.constant0._ZN7cutlass13device_kernelINS_4gemm6kernel13GemmUniversalIN4cute5tupleIJiiiiEEENS1_10collective13CollectiveMmaINS1_35MainloopSm100TmaUmmaWarpSpecializedILi2ELi2ELi2ENS5_IJNS4_1CILi1EEESB_SB_EEEEENS5_IJNSA_ILi128EEENSA_ILi256EEESE_EEEaNS5_IJlSB_lEEEaSH_NS4_8TiledMMAINS4_8MMA_AtomIJNS4_15SM100_MMA_S8_SSIaaiLi128ELi256ELNS4_4UMMA5MajorE0ELSM_0ELNSL_8SaturateE0EEEEEENS4_6LayoutISC_NS5_IJNSA_ILi0EEESR_SR_EEEEENS5_IJNS4_10UnderscoreESU_SU_EEEEENS4_13SM90_TMA_LOADENS4_14ComposedLayoutINS4_7SwizzleILi3ELi4ELi3EEENS4_18smem_ptr_flag_bitsILi8EEENSQ_INS5_IJNSA_ILi8EEESE_EEENS5_IJSE_SB_EEEEEEEvNS4_8identityESX_S17_vS18_EENS_8epilogue10collective18CollectiveEpilogueINS1A_23Sm100TmaWarpSpecializedILi4ELi2ELi64ELb0ELb0EEEJSG_NS5_IJNSQ_ISE_SB_EENSQ_INSA_ILi64EEESB_EEEEEaSH_aSH_NS1A_6fusion15FusionCallbacksIS1E_NS1J_17LinearCombinationIaiaiLNS_15FloatRoundStyleE2EEESG_S1I_JEEENS4_5SM1004TMEM4LOAD26SM100_TMEM_LOAD_32dp32b64xESX_NSY_INSZ_ILi2ELi4ELi3EEES12_NSQ_INS5_IJS13_S1G_EEENS5_IJS1G_SB_EEEEEEENS4_39AutoVectorizingCopyWithAssumedAlignmentILi128EEENS4_14SM90_TMA_STOREES1X_S1Z_S1Z_EEEvvEEEEvNT_6ParamsE)
        /*08e0*/ 	.short	0x0380
        /*08e2*/ 	.short	0x0800


	//----- nvinfo : EIATTR_SW_WAR
	.align		4
.L_56:
        /*08e4*/ 	.byte	0x04, 0x36
        /*08e6*/ 	.short	(.L_58 - .L_57)
.L_57:
        /*08e8*/ 	.word	0x00000008
.L_58:


//--------------------- .nv.callgraph             --------------------------
	.section	.nv.callgraph,"",@"SHT_CUDA_CALLGRAPH"
	.align	4
	.sectionentsize	8
	.align		4
        /*0000*/ 	.word	0x00000000
	.align		4
        /*0004*/ 	.word	0xffffffff
	.align		4
        /*0008*/ 	.word	index@(_ZN7cutlass13device_kernelINS_4gemm6kernel13GemmUniversalIN4cute5tupleIJiiiiEEENS1_10collective13CollectiveMmaINS1_35MainloopSm100TmaUmmaWarpSpecializedILi2ELi2ELi2ENS5_IJNS4_1CILi1EEESB_SB_EEEEENS5_IJNSA_ILi128EEENSA_ILi256EEESE_EEEaNS5_IJlSB_lEEEaSH_NS4_8TiledMMAINS4_8MMA_AtomIJNS4_15SM100_MMA_S8_SSIaaiLi128ELi256ELNS4_4UMMA5MajorE0ELSM_0ELNSL_8SaturateE0EEEEEENS4_6LayoutISC_NS5_IJNSA_ILi0EEESR_SR_EEEEENS5_IJNS4_10UnderscoreESU_SU_EEEEENS4_13SM90_TMA_LOADENS4_14ComposedLayoutINS4_7SwizzleILi3ELi4ELi3EEENS4_18smem_ptr_flag_bitsILi8EEENSQ_INS5_IJNSA_ILi8EEESE_EEENS5_IJSE_SB_EEEEEEEvNS4_8identityESX_S17_vS18_EENS_8epilogue10collective18CollectiveEpilogueINS1A_23Sm100TmaWarpSpecializedILi4ELi2ELi64ELb0ELb0EEEJSG_NS5_IJNSQ_ISE_SB_EENSQ_INSA_ILi64EEESB_EEEEEaSH_aSH_NS1A_6fusion15FusionCallbacksIS1E_NS1J_17LinearCombinationIaiaiLNS_15FloatRoundStyleE2EEESG_S1I_JEEENS4_5SM1004TMEM4LOAD26SM100_TMEM_LOAD_32dp32b64xESX_NSY_INSZ_ILi2ELi4ELi3EEES12_NSQ_INS5_IJS13_S1G_EEENS5_IJS1G_SB_EEEEEEENS4_39AutoVectorizingCopyWithAssumedAlignmentILi128EEENS4_14SM90_TMA_STOREES1X_S1Z_S1Z_EEEvvEEEEvNT_6ParamsE)
	.align		4
        /*000c*/ 	.word	index@(__assertfail)
	.align		4
        /*0010*/ 	.word	0x00000000
	.align		4
        /*0014*/ 	.word	0xfffffffe
	.align		4
        /*0018*/ 	.word	0x00000000
	.align		4
        /*001c*/ 	.word	0xfffffffd
	.align		4
        /*0020*/ 	.word	0x00000000
	.align		4
        /*0024*/ 	.word	0xfffffffc


//--------------------- .nv.constant4             --------------------------
	.section	.nv.constant4,"a",@progbits
	.align	8
	.align		8
.nv.constant4:
        /*0000*/ 	.dword	__assertfail
	.align		8
        /*0008*/ 	.dword	__unnamed_1
	.align		8
        /*0010*/ 	.dword	__unnamed_2
	.align		8
        /*0018*/ 	.dword	__unnamed_3
	.align		8
        /*0020*/ 	.dword	_ZN40_INTERNAL_e698df03_4_k_cu_47048b7d_239104cuda3std3__45__cpo5beginE
	.align		8
        /*0028*/ 	.dword	_ZN40_INTERNAL_e698df03_4_k_cu_47048b7d_239104cuda3std3__45__cpo3endE
	.align		8
        /*0030*/ 	.dword	_ZN40_INTERNAL_e698df03_4_k_cu_47048b7d_239104cuda3std3__45__cpo6cbeginE
	.align		8
        /*0038*/ 	.dword	_ZN40_INTERNAL_e698df03_4_k_cu_47048b7d_239104cuda3std3__45__cpo4cendE
	.align		8
        /*0040*/ 	.dword	_ZN40_INTERNAL_e698df03_4_k_cu_47048b7d_239104cuda3std3__442_GLOBAL__N__e698df03_4_k_cu_47048b7d_239106ignoreE
	.align		8
        /*0048*/ 	.dword	_ZN40_INTERNAL_e698df03_4_k_cu_47048b7d_239104cuda3std3__419piecewise_constructE
	.align		8
        /*0050*/ 	.dword	_ZN40_INTERNAL_e698df03_4_k_cu_47048b7d_239104cuda3std3__48in_placeE
	.align		8
        /*0058*/ 	.dword	_ZN40_INTERNAL_e698df03_4_k_cu_47048b7d_239104cuda3std6ranges3__45__cpo4swapE
	.align		8
        /*0060*/ 	.dword	_ZN40_INTERNAL_e698df03_4_k_cu_47048b7d_239104cuda3std6ranges3__45__cpo9iter_moveE
	.align		8
        /*0068*/ 	.dword	_ZN40_INTERNAL_e698df03_4_k_cu_47048b7d_239104cute7productE
	.align		8
        /*0070*/ 	.dword	_ZN40_INTERNAL_e698df03_4_k_cu_47048b7d_239104cute1_E
	.align		8
        /*0078*/ 	.dword	$str$25
	.align		8
        /*0080*/ 	.dword	$str$26
	.align		8
        /*0088*/ 	.dword	$str$27
	.align		8
        /*0090*/ 	.dword	$str$28


//--------------------- .text._ZN7cutlass13device_kernelINS_4gemm6kernel13GemmUniversalIN4cute5tupleIJiiiiEEENS1_10collective13CollectiveMmaINS1_35MainloopSm100TmaUmmaWarpSpecializedILi2ELi2ELi2ENS5_IJNS4_1CILi1EEESB_SB_EEEEENS5_IJNSA_ILi128EEENSA_ILi256EEESE_EEEaNS5_IJlSB_lEEEaSH_NS4_8TiledMMAINS4_8MMA_AtomIJNS4_15SM100_MMA_S8_SSIaaiLi128ELi256ELNS4_4UMMA5MajorE0ELSM_0ELNSL_8SaturateE0EEEEEENS4_6LayoutISC_NS5_IJNSA_ILi0EEESR_SR_EEEEENS5_IJNS4_10UnderscoreESU_SU_EEEEENS4_13SM90_TMA_LOADENS4_14ComposedLayoutINS4_7SwizzleILi3ELi4ELi3EEENS4_18smem_ptr_flag_bitsILi8EEENSQ_INS5_IJNSA_ILi8EEESE_EEENS5_IJSE_SB_EEEEEEEvNS4_8identityESX_S17_vS18_EENS_8epilogue10collective18CollectiveEpilogueINS1A_23Sm100TmaWarpSpecializedILi4ELi2ELi64ELb0ELb0EEEJSG_NS5_IJNSQ_ISE_SB_EENSQ_INSA_ILi64EEESB_EEEEEaSH_aSH_NS1A_6fusion15FusionCallbacksIS1E_NS1J_17LinearCombinationIaiaiLNS_15FloatRoundStyleE2EEESG_S1I_JEEENS4_5SM1004TMEM4LOAD26SM100_TMEM_LOAD_32dp32b64xESX_NSY_INSZ_ILi2ELi4ELi3EEES12_NSQ_INS5_IJS13_S1G_EEENS5_IJS1G_SB_EEEEEEENS4_39AutoVectorizingCopyWithAssumedAlignmentILi128EEENS4_14SM90_TMA_STOREES1X_S1Z_S1Z_EEEvvEEEEvNT_6ParamsE --------------------------
	.section	.text._ZN7cutlass13device_kernelINS_4gemm6kernel13GemmUniversalIN4cute5tupleIJiiiiEEENS1_10collective13CollectiveMmaINS1_35MainloopSm100TmaUmmaWarpSpecializedILi2ELi2ELi2ENS5_IJNS4_1CILi1EEESB_SB_EEEEENS5_IJNSA_ILi128EEENSA_ILi256EEESE_EEEaNS5_IJlSB_lEEEaSH_NS4_8TiledMMAINS4_8MMA_AtomIJNS4_15SM100_MMA_S8_SSIaaiLi128ELi256ELNS4_4UMMA5MajorE0ELSM_0ELNSL_8SaturateE0EEEEEENS4_6LayoutISC_NS5_IJNSA_ILi0EEESR_SR_EEEEENS5_IJNS4_10UnderscoreESU_SU_EEEEENS4_13SM90_TMA_LOADENS4_14ComposedLayoutINS4_7SwizzleILi3ELi4ELi3EEENS4_18smem_ptr_flag_bitsILi8EEENSQ_INS5_IJNSA_ILi8EEESE_EEENS5_IJSE_SB_EEEEEEEvNS4_8identityESX_S17_vS18_EENS_8epilogue10collective18CollectiveEpilogueINS1A_23Sm100TmaWarpSpecializedILi4ELi2ELi64ELb0ELb0EEEJSG_NS5_IJNSQ_ISE_SB_EENSQ_INSA_ILi64EEESB_EEEEEaSH_aSH_NS1A_6fusion15FusionCallbacksIS1E_NS1J_17LinearCombinationIaiaiLNS_15FloatRoundStyleE2EEESG_S1I_JEEENS4_5SM1004TMEM4LOAD26SM100_TMEM_LOAD_32dp32b64xESX_NSY_INSZ_ILi2ELi4ELi3EEES12_NSQ_INS5_IJS13_S1G_EEENS5_IJS1G_SB_EEEEEEENS4_39AutoVectorizingCopyWithAssumedAlignmentILi128EEENS4_14SM90_TMA_STOREES1X_S1Z_S1Z_EEEvvEEEEvNT_6ParamsE,"ax",@progbits
	.align	128
.text._ZN7cutlass13device_kernelINS_4gemm6kernel13GemmUniversalIN4cute5tupleIJiiiiEEENS1_10collective13CollectiveMmaINS1_35MainloopSm100TmaUmmaWarpSpecializedILi2ELi2ELi2ENS5_IJNS4_1CILi1EEESB_SB_EEEEENS5_IJNSA_ILi128EEENSA_ILi256EEESE_EEEaNS5_IJlSB_lEEEaSH_NS4_8TiledMMAINS4_8MMA_AtomIJNS4_15SM100_MMA_S8_SSIaaiLi128ELi256ELNS4_4UMMA5MajorE0ELSM_0ELNSL_8SaturateE0EEEEEENS4_6LayoutISC_NS5_IJNSA_ILi0EEESR_SR_EEEEENS5_IJNS4_10UnderscoreESU_SU_EEEEENS4_13SM90_TMA_LOADENS4_14ComposedLayoutINS4_7SwizzleILi3ELi4ELi3EEENS4_18smem_ptr_flag_bitsILi8EEENSQ_INS5_IJNSA_ILi8EEESE_EEENS5_IJSE_SB_EEEEEEEvNS4_8identityESX_S17_vS18_EENS_8epilogue10collective18CollectiveEpilogueINS1A_23Sm100TmaWarpSpecializedILi4ELi2ELi64ELb0ELb0EEEJSG_NS5_IJNSQ_ISE_SB_EENSQ_INSA_ILi64EEESB_EEEEEaSH_aSH_NS1A_6fusion15FusionCallbacksIS1E_NS1J_17LinearCombinationIaiaiLNS_15FloatRoundStyleE2EEESG_S1I_JEEENS4_5SM1004TMEM4LOAD26SM100_TMEM_LOAD_32dp32b64xESX_NSY_INSZ_ILi2ELi4ELi3EEES12_NSQ_INS5_IJS13_S1G_EEENS5_IJS1G_SB_EEEEEEENS4_39AutoVectorizingCopyWithAssumedAlignmentILi128EEENS4_14SM90_TMA_STOREES1X_S1Z_S1Z_EEEvvEEEEvNT_6ParamsE:
        .type           _ZN7cutlass13device_kernelINS_4gemm6kernel13GemmUniversalIN4cute5tupleIJiiiiEEENS1_10collective13CollectiveMmaINS1_35MainloopSm100TmaUmmaWarpSpecializedILi2ELi2ELi2ENS5_IJNS4_1CILi1EEESB_SB_EEEEENS5_IJNSA_ILi128EEENSA_ILi256EEESE_EEEaNS5_IJlSB_lEEEaSH_NS4_8TiledMMAINS4_8MMA_AtomIJNS4_15SM100_MMA_S8_SSIaaiLi128ELi256ELNS4_4UMMA5MajorE0ELSM_0ELNSL_8SaturateE0EEEEEENS4_6LayoutISC_NS5_IJNSA_ILi0EEESR_SR_EEEEENS5_IJNS4_10UnderscoreESU_SU_EEEEENS4_13SM90_TMA_LOADENS4_14ComposedLayoutINS4_7SwizzleILi3ELi4ELi3EEENS4_18smem_ptr_flag_bitsILi8EEENSQ_INS5_IJNSA_ILi8EEESE_EEENS5_IJSE_SB_EEEEEEEvNS4_8identityESX_S17_vS18_EENS_8epilogue10collective18CollectiveEpilogueINS1A_23Sm100TmaWarpSpecializedILi4ELi2ELi64ELb0ELb0EEEJSG_NS5_IJNSQ_ISE_SB_EENSQ_INSA_ILi64EEESB_EEEEEaSH_aSH_NS1A_6fusion15FusionCallbacksIS1E_NS1J_17LinearCombinationIaiaiLNS_15FloatRoundStyleE2EEESG_S1I_JEEENS4_5SM1004TMEM4LOAD26SM100_TMEM_LOAD_32dp32b64xESX_NSY_INSZ_ILi2ELi4ELi3EEES12_NSQ_INS5_IJS13_S1G_EEENS5_IJS1G_SB_EEEEEEENS4_39AutoVectorizingCopyWithAssumedAlignmentILi128EEENS4_14SM90_TMA_STOREES1X_S1Z_S1Z_EEEvvEEEEvNT_6ParamsE,@function
        .size           _ZN7cutlass13device_kernelINS_4gemm6kernel13GemmUniversalIN4cute5tupleIJiiiiEEENS1_10collective13CollectiveMmaINS1_35MainloopSm100TmaUmmaWarpSpecializedILi2ELi2ELi2ENS5_IJNS4_1CILi1EEESB_SB_EEEEENS5_IJNSA_ILi128EEENSA_ILi256EEESE_EEEaNS5_IJlSB_lEEEaSH_NS4_8TiledMMAINS4_8MMA_AtomIJNS4_15SM100_MMA_S8_SSIaaiLi128ELi256ELNS4_4UMMA5MajorE0ELSM_0ELNSL_8SaturateE0EEEEEENS4_6LayoutISC_NS5_IJNSA_ILi0EEESR_SR_EEEEENS5_IJNS4_10UnderscoreESU_SU_EEEEENS4_13SM90_TMA_LOADENS4_14ComposedLayoutINS4_7SwizzleILi3ELi4ELi3EEENS4_18smem_ptr_flag_bitsILi8EEENSQ_INS5_IJNSA_ILi8EEESE_EEENS5_IJSE_SB_EEEEEEEvNS4_8identityESX_S17_vS18_EENS_8epilogue10collective18CollectiveEpilogueINS1A_23Sm100TmaWarpSpecializedILi4ELi2ELi64ELb0ELb0EEEJSG_NS5_IJNSQ_ISE_SB_EENSQ_INSA_ILi64EEESB_EEEEEaSH_aSH_NS1A_6fusion15FusionCallbacksIS1E_NS1J_17LinearCombinationIaiaiLNS_15FloatRoundStyleE2EEESG_S1I_JEEENS4_5SM1004TMEM4LOAD26SM100_TMEM_LOAD_32dp32b64xESX_NSY_INSZ_ILi2ELi4ELi3EEES12_NSQ_INS5_IJS13_S1G_EEENS5_IJS1G_SB_EEEEEEENS4_39AutoVectorizingCopyWithAssumedAlignmentILi128EEENS4_14SM90_TMA_STOREES1X_S1Z_S1Z_EEEvvEEEEvNT_6ParamsE,(.L_x_158 - _ZN7cutlass13device_kernelINS_4gemm6kernel13GemmUniversalIN4cute5tupleIJiiiiEEENS1_10collective13CollectiveMmaINS1_35MainloopSm100TmaUmmaWarpSpecializedILi2ELi2ELi2ENS5_IJNS4_1CILi1EEESB_SB_EEEEENS5_IJNSA_ILi128EEENSA_ILi256EEESE_EEEaNS5_IJlSB_lEEEaSH_NS4_8TiledMMAINS4_8MMA_AtomIJNS4_15SM100_MMA_S8_SSIaaiLi128ELi256ELNS4_4UMMA5MajorE0ELSM_0ELNSL_8SaturateE0EEEEEENS4_6LayoutISC_NS5_IJNSA_ILi0EEESR_SR_EEEEENS5_IJNS4_10UnderscoreESU_SU_EEEEENS4_13SM90_TMA_LOADENS4_14ComposedLayoutINS4_7SwizzleILi3ELi4ELi3EEENS4_18smem_ptr_flag_bitsILi8EEENSQ_INS5_IJNSA_ILi8EEESE_EEENS5_IJSE_SB_EEEEEEEvNS4_8identityESX_S17_vS18_EENS_8epilogue10collective18CollectiveEpilogueINS1A_23Sm100TmaWarpSpecializedILi4ELi2ELi64ELb0ELb0EEEJSG_NS5_IJNSQ_ISE_SB_EENSQ_INSA_ILi64EEESB_EEEEEaSH_aSH_NS1A_6fusion15FusionCallbacksIS1E_NS1J_17LinearCombinationIaiaiLNS_15FloatRoundStyleE2EEESG_S1I_JEEENS4_5SM1004TMEM4LOAD26SM100_TMEM_LOAD_32dp32b64xESX_NSY_INSZ_ILi2ELi4ELi3EEES12_NSQ_INS5_IJS13_S1G_EEENS5_IJS1G_SB_EEEEEEENS4_39AutoVectorizingCopyWithAssumedAlignmentILi128EEENS4_14SM90_TMA_STOREES1X_S1Z_S1Z_EEEvvEEEEvNT_6ParamsE)
        .other          _ZN7cutlass13device_kernelINS_4gemm6kernel13GemmUniversalIN4cute5tupleIJiiiiEEENS1_10collective13CollectiveMmaINS1_35MainloopSm100TmaUmmaWarpSpecializedILi2ELi2ELi2ENS5_IJNS4_1CILi1EEESB_SB_EEEEENS5_IJNSA_ILi128EEENSA_ILi256EEESE_EEEaNS5_IJlSB_lEEEaSH_NS4_8TiledMMAINS4_8MMA_AtomIJNS4_15SM100_MMA_S8_SSIaaiLi128ELi256ELNS4_4UMMA5MajorE0ELSM_0ELNSL_8SaturateE0EEEEEENS4_6LayoutISC_NS5_IJNSA_ILi0EEESR_SR_EEEEENS5_IJNS4_10UnderscoreESU_SU_EEEEENS4_13SM90_TMA_LOADENS4_14ComposedLayoutINS4_7SwizzleILi3ELi4ELi3EEENS4_18smem_ptr_flag_bitsILi8EEENSQ_INS5_IJNSA_ILi8EEESE_EEENS5_IJSE_SB_EEEEEEEvNS4_8identityESX_S17_vS18_EENS_8epilogue10collective18CollectiveEpilogueINS1A_23Sm100TmaWarpSpecializedILi4ELi2ELi64ELb0ELb0EEEJSG_NS5_IJNSQ_ISE_SB_EENSQ_INSA_ILi64EEESB_EEEEEaSH_aSH_NS1A_6fusion15FusionCallbacksIS1E_NS1J_17LinearCombinationIaiaiLNS_15FloatRoundStyleE2EEESG_S1I_JEEENS4_5SM1004TMEM4LOAD26SM100_TMEM_LOAD_32dp32b64xESX_NSY_INSZ_ILi2ELi4ELi3EEES12_NSQ_INS5_IJS13_S1G_EEENS5_IJS1G_SB_EEEEEEENS4_39AutoVectorizingCopyWithAssumedAlignmentILi128EEENS4_14SM90_TMA_STOREES1X_S1Z_S1Z_EEEvvEEEEvNT_6ParamsE,@"STO_CUDA_ENTRY STV_DEFAULT"
_ZN7cutlass13device_kernelINS_4gemm6kernel13GemmUniversalIN4cute5tupleIJiiiiEEENS1_10collective13CollectiveMmaINS1_35MainloopSm100TmaUmmaWarpSpecializedILi2ELi2ELi2ENS5_IJNS4_1CILi1EEESB_SB_EEEEENS5_IJNSA_ILi128EEENSA_ILi256EEESE_EEEaNS5_IJlSB_lEEEaSH_NS4_8TiledMMAINS4_8MMA_AtomIJNS4_15SM100_MMA_S8_SSIaaiLi128ELi256ELNS4_4UMMA5MajorE0ELSM_0ELNSL_8SaturateE0EEEEEENS4_6LayoutISC_NS5_IJNSA_ILi0EEESR_SR_EEEEENS5_IJNS4_10UnderscoreESU_SU_EEEEENS4_13SM90_TMA_LOADENS4_14ComposedLayoutINS4_7SwizzleILi3ELi4ELi3EEENS4_18smem_ptr_flag_bitsILi8EEENSQ_INS5_IJNSA_ILi8EEESE_EEENS5_IJSE_SB_EEEEEEEvNS4_8identityESX_S17_vS18_EENS_8epilogue10collective18CollectiveEpilogueINS1A_23Sm100TmaWarpSpecializedILi4ELi2ELi64ELb0ELb0EEEJSG_NS5_IJNSQ_ISE_SB_EENSQ_INSA_ILi64EEESB_EEEEEaSH_aSH_NS1A_6fusion15FusionCallbacksIS1E_NS1J_17LinearCombinationIaiaiLNS_15FloatRoundStyleE2EEESG_S1I_JEEENS4_5SM1004TMEM4LOAD26SM100_TMEM_LOAD_32dp32b64xESX_NSY_INSZ_ILi2ELi4ELi3EEES12_NSQ_INS5_IJS13_S1G_EEENS5_IJS1G_SB_EEEEEEENS4_39AutoVectorizingCopyWithAssumedAlignmentILi128EEENS4_14SM90_TMA_STOREES1X_S1Z_S1Z_EEEvvEEEEvNT_6ParamsE:
[----:B------:R-:W1:Y:S01]  /*0000*/  LDC R1, c[0x0][0x37c] ;  /* 0x0000df00ff017b82 */ /* 0x000e620000000800 */
[----:B------:R-:W2:Y:S01]  /*0010*/  S2R R167, SR_TID.X ;  /* 0x0000000000a77919 */ /* 0x000ea20000002100 */
[----:B------:R-:W3:Y:S01]  /*0020*/  LDCU.64 UR4, c[0x0][0x890] ;  /* 0x00011200ff0477ac */ /* 0x000ee20008000a00 */
[----:B------:R-:W-:Y:S02]  /*0030*/  PRMT R151, RZ, 0x7610, R151 ;  /* 0x00007610ff977816 */ /* 0x000fe40000000097 */
[----:B------:R-:W-:Y:S01]  /*0040*/  ELECT P5, URZ, PT ;  /* 0x0000000000ff782f */ /* 0x000fe200038a0000 */
[----:B------:R-:W4:Y:S01]  /*0050*/  LDCU.64 UR46, c[0x0][0x358] ;  /* 0x00006b00ff2e77ac */ /* 0x000f220008000a00 */
[----:B---3--:R-:W-:-:S04]  /*0060*/  UISETP.NE.U32.AND UP0, UPT, UR4, URZ, UPT ;  /* 0x000000ff0400728c */ /* 0x008fc8000bf05070 */
[----:B------:R-:W-:Y:S01]  /*0070*/  UISETP.NE.AND.EX UP0, UPT, UR5, URZ, UPT, UP0 ;  /* 0x000000ff0500728c */ /* 0x000fe2000bf05300 */
[----:B--2---:R-:W-:-:S05]  /*0080*/  SHF.R.U32.HI R154, RZ, 0x5, R167 ;  /* 0x00000005ff9a7819 */ /* 0x004fca00000116a7 */
[----:B------:R-:W2:Y:S02]  /*0090*/  SHFL.IDX PT, R0, R154, RZ, 0x1f ;  /* 0x00001fff9a007589 */ /* 0x000ea400000e0000 */
[----:B--2---:R-:W-:Y:S01]  /*00a0*/  R2UR UR8, R0 ;  /* 0x00000000000872ca */ /* 0x004fe200000e0000 */
[----:B-1--4-:R-:W-:-:S14]  /*00b0*/  BRA.U UP0, `(.L_x_0) ;  /* 0x00000001002c7547 */ /* 0x012fdc000b800000 */
[----:B------:R-:W1:Y:S02]  /*00c0*/  LDCU.64 UR6, c[0x0][0x888] ;  /* 0x00011100ff0677ac */ /* 0x000e640008000a00 */
[----:B-1----:R-:W-:-:S04]  /*00d0*/  UISETP.NE.U32.AND UP0, UPT, UR6, URZ, UPT ;  /* 0x000000ff0600728c */ /* 0x002fc8000bf05070 */
[----:B------:R-:W-:-:S09]  /*00e0*/  UISETP.NE.AND.EX UP0, UPT, UR7, URZ, UPT, UP0 ;  /* 0x000000ff0700728c */ /* 0x000fd2000bf05300 */
[----:B------:R-:W-:Y:S05]  /*00f0*/  BRA.U !UP0, `(.L_x_1) ;  /* 0x0000000108107547 */ /* 0x000fea000b800000 */
[----:B------:R-:W1:Y:S02]  /*0100*/  LDC.64 R82, c[0x0][0x888] ;  /* 0x00022200ff527b82 */ /* 0x000e640000000a00 */
[----:B-1----:R1:W5:Y:S01]  /*0110*/  LDG.E R82, desc[UR46][R82.64] ;  /* 0x0000002e52527981 */ /* 0x002362000c1e1900 */
[----:B------:R-:W-:Y:S01]  /*0120*/  HFMA2 R151, -RZ, RZ, 0, 5.9604644775390625e-08 ;  /* 0x00000001ff977431 */ /* 0x000fe200000001ff */
[----:B------:R-:W-:Y:S05]  /*0130*/  BRA `(.L_x_0) ;  /* 0x00000000000c7947 */ /* 0x000fea0003800000 */
.L_x_1:
[----:B------:R-:W1:Y:S01]  /*0140*/  LDCU UR6, c[0x0][0x880] ;  /* 0x00011000ff0677ac */ /* 0x000e620008000800 */
[----:B------:R-:W-:Y:S01]  /*0150*/  HFMA2 R151, -RZ, RZ, 0, 5.9604644775390625e-08 ;  /* 0x00000001ff977431 */ /* 0x000fe200000001ff */
[----:B-1----:R-:W-:-:S07]  /*0160*/  MOV R82, UR6 ;  /* 0x0000000600527c02 */ /* 0x002fce0008000f00 */
.L_x_0:
[----:B------:R-:W2:Y:S02]  /*0170*/  LDCU.64 UR6, c[0x0][0x8b0] ;  /* 0x00011600ff0677ac */ /* 0x000ea40008000a00 */
[----:B--2---:R-:W-:-:S04]  /*0180*/  UISETP.NE.U32.AND UP0, UPT, UR6, URZ, UPT ;  /* 0x000000ff0600728c */ /* 0x004fc8000bf05070 */
[----:B------:R-:W-:-:S09]  /*0190*/  UISETP.NE.AND.EX UP0, UPT, UR7, URZ, UPT, UP0 ;  /* 0x000000ff0700728c */ /* 0x000fd2000bf05300 */
[----:B------:R-:W-:Y:S05]  /*01a0*/  BRA.U UP0, `(.L_x_2) ;  /* 0x0000000100247547 */ /* 0x000fea000b800000 */
[----:B------:R-:W2:Y:S02]  /*01b0*/  LDCU.64 UR6, c[0x0][0x8a8] ;  /* 0x00011500ff0677ac */ /* 0x000ea40008000a00 */
[----:B--2---:R-:W-:-:S04]  /*01c0*/  UISETP.NE.U32.AND UP0, UPT, UR6, URZ, UPT ;  /* 0x000000ff0600728c */ /* 0x004fc8000bf05070 */
[----:B------:R-:W-:-:S09]  /*01d0*/  UISETP.NE.AND.EX UP0, UPT, UR7, URZ, UPT, UP0 ;  /* 0x000000ff0700728c */ /* 0x000fd2000bf05300 */
[----:B------:R-:W-:Y:S05]  /*01e0*/  BRA.U !UP0, `(.L_x_3) ;  /* 0x00000001080c7547 */ /* 0x000fea000b800000 */
[----:B------:R-:W2:Y:S02]  /*01f0*/  LDC.64 R78, c[0x0][0x8a8] ;  /* 0x00022a00ff4e7b82 */ /* 0x000ea40000000a00 */
[----:B--2---:R2:W5:Y:S01]  /*0200*/  LDG.E R78, desc[UR46][R78.64] ;  /* 0x0000002e4e4e7981 */ /* 0x004562000c1e1900 */
[----:B------:R-:W-:Y:S05]  /*0210*/  BRA `(.L_x_2) ;  /* 0x0000000000087947 */ /* 0x000fea0003800000 */
.L_x_3:
[----:B------:R-:W2:Y:S02]  /*0220*/  LDCU UR6, c[0x0][0x8a0] ;  /* 0x00011400ff0677ac */ /* 0x000ea40008000800 */
[----:B--2---:R-:W-:Y:S02]  /*0230*/  MOV R78, UR6 ;  /* 0x00000006004e7c02 */ /* 0x004fe40008000f00 */
.L_x_2:
[----:B------:R-:W-:Y:S01]  /*0240*/  IMAD.U32 R0, RZ, RZ, UR8 ;  /* 0x00000008ff007e24 */ /* 0x000fe2000f8e00ff */
[----:B------:R-:W-:Y:S04]  /*0250*/  BSSY.RECONVERGENT B0, `(.L_x_4) ;  /* 0x000000c000007945 */ /* 0x000fe80003800200 */
[C---:B------:R-:W-:Y:S02]  /*0260*/  ISETP.NE.OR P1, PT, R0.reuse, 0x1, !P5 ;  /* 0x000000010000780c */ /* 0x040fe40006f25670 */
[----:B------:R-:W-:-:S11]  /*0270*/  ISETP.NE.OR P0, PT, R0, 0x3, !P5 ;  /* 0x000000030000780c */ /* 0x000fd60006f05670 */
[----:B------:R-:W-:Y:S05]  /*0280*/  @P1 BRA `(.L_x_5) ;  /* 0x0000000000201947 */ /* 0x000fea0003800000 */
[----:B------:R-:W3:Y:S02]  /*0290*/  LDCU.64 UR6, c[0x0][0x348] ;  /* 0x00006900ff0677ac */ /* 0x000ee40008000a00 */
[----:B---3--:R-:W-:Y:S02]  /*02a0*/  UIADD3 UR10, UP1, UPT, UR6, 0x80, URZ ;  /* 0x00000080060a7890 */ /* 0x008fe4000ff3e0ff */
[----:B------:R-:W-:Y:S02]  /*02b0*/  UIADD3 UR6, UP0, UPT, UR6, 0x180, URZ ;  /* 0x0000018006067890 */ /* 0x000fe4000ff1e0ff */
[----:B------:R-:W-:Y:S02]  /*02c0*/  UIADD3.X UR11, UPT, UPT, URZ, UR7, URZ, UP1, !UPT ;  /* 0x00000007ff0b7290 */ /* 0x000fe40008ffe4ff */
[----:B------:R-:W-:-:S07]  /*02d0*/  UIADD3.X UR7, UPT, UPT, URZ, UR7, URZ, UP0, !UPT ;  /* 0x00000007ff077290 */ /* 0x000fce00087fe4ff */
[----:B------:R3:W-:Y:S02]  /*02e0*/  UTMACCTL.PF [UR10] ;  /* 0x000000000a0079b9 */ /* 0x0007e40008040000 */
[----:B------:R3:W-:Y:S02]  /*02f0*/  UTMACCTL.PF [UR6] ;  /* 0x00000000060079b9 */ /* 0x0007e40008040000 */
[----:B---3--:R-:W-:Y:S01]  /*0300*/  NOP ;  /* 0x0000000000007918 */ /* 0x008fe20000000000 */
.L_x_5:
[----:B------:R-:W-:Y:S05]  /*0310*/  BSYNC.RECONVERGENT B0 ;  /* 0x0000000000007941 */ /* 0x000fea0003800200 */
.L_x_4:
[----:B------:R-:W-:Y:S04]  /*0320*/  BSSY.RECONVERGENT B0, `(.L_x_6) ;  /* 0x000000a000007945 */ /* 0x000fe80003800200 */
        /* <DEDUP_REMOVED lines=9> */
.L_x_7:
[----:B------:R-:W-:Y:S05]  /*03c0*/  BSYNC.RECONVERGENT B0 ;  /* 0x0000000000007941 */ /* 0x000fea0003800200 */
.L_x_6:
[----:B------:R-:W3:Y:S01]  /*03d0*/  LDCU.64 UR6, c[0x0][0x888] ;  /* 0x00011100ff0677ac */ /* 0x000ee20008000a00 */
[----:B------:R-:W-:Y:S02]  /*03e0*/  UISETP.EQ.U32.AND UP1, UPT, UR4, URZ, UPT ;  /* 0x000000ff0400728c */ /* 0x000fe4000bf22070 */
[----:B------:R-:W-:Y:S02]  /*03f0*/  UPLOP3.LUT UP2, UPT, UPT, UPT, UPT, 0x80, 0x8 ;  /* 0x000000000008789c */ /* 0x000fe40003f4f070 */
[----:B---3--:R-:W-:-:S04]  /*0400*/  UISETP.NE.U32.AND UP0, UPT, UR6, URZ, UPT ;  /* 0x000000ff0600728c */ /* 0x008fc8000bf05070 */
[----:B------:R-:W-:-:S04]  /*0410*/  UISETP.NE.AND.EX UP0, UPT, UR7, URZ, UPT, UP0 ;  /* 0x000000ff0700728c */ /* 0x000fc8000bf05300 */
[----:B------:R-:W-:-:S04]  /*0420*/  UISETP.EQ.OR.EX UP3, UPT, UR5, URZ, !UP0, UP1 ;  /* 0x000000ff0500728c */ /* 0x000fc8000c762710 */
[----:B------:R-:W-:-:S05]  /*0430*/  UP2UR UR50, UPR, URZ, 0x8 ;  /* 0x00000008ff327883 */ /* 0x000fca0008000000 */
[----:B------:R-:W-:Y:S07]  /*0440*/  BRA.U !UP3, `(.L_x_8) ;  /* 0x000000010b207547 */ /* 0x000fee000b800000 */
[----:B-----5:R-:W-:Y:S01]  /*0450*/  R2UR UR6, R82 ;  /* 0x00000000520672ca */ /* 0x020fe200000e0000 */
[----:B------:R-:W-:Y:S02]  /*0460*/  UISETP.NE.U32.AND UP2, UPT, UR4, URZ, UPT ;  /* 0x000000ff0400728c */ /* 0x000fe4000bf45070 */
[----:B------:R-:W-:Y:S02]  /*0470*/  USEL UR4, URZ, 0xffffffff, UP0 ;  /* 0xffffffffff047887 */ /* 0x000fe40008000000 */
[----:B------:R-:W-:-:S08]  /*0480*/  UISETP.NE.AND.EX UP2, UPT, UR5, URZ, UPT, UP2 ;  /* 0x000000ff0500728c */ /* 0x000fd0000bf45320 */
[----:B------:R-:W-:-:S04]  /*0490*/  UISETP.NE.AND UP1, UPT, UR6, URZ, UPT ;  /* 0x000000ff0600728c */ /* 0x000fc8000bf25270 */
[----:B------:R-:W-:-:S04]  /*04a0*/  @!UP2 USEL UR4, URZ, 0xffffffff, UP1 ;  /* 0xffffffffff04a887 */ /* 0x000fc80008800000 */
[----:B------:R-:W-:-:S04]  /*04b0*/  ULOP3.LUT UR4, UR4, 0x1, URZ, 0xc0, !UPT ;  /* 0x0000000104047892 */ /* 0x000fc8000f8ec0ff */
[----:B------:R-:W-:-:S11]  /*04c0*/  UISETP.NE.U32.AND UP2, UPT, UR4, 0x1, UPT ;  /* 0x000000010400788c */ /* 0x000fd6000bf45070 */
.L_x_8:
[----:B------:R-:W3:Y:S01]  /*04d0*/  SHFL.IDX PT, R2, R154, RZ, 0x1f ;  /* 0x00001fff9a027589 */ /* 0x000ee200000e0000 */
[----:B------:R-:W-:-:S04]  /*04e0*/  UISETP.NE.AND UP1, UPT, UR8, 0x2, UPT ;  /* 0x000000020800788c */ /* 0x000fc8000bf25270 */
[----:B------:R-:W-:Y:S01]  /*04f0*/  USEL UR6, URZ, 0x1, UP1 ;  /* 0x00000001ff067887 */ /* 0x000fe20008800000 */
[----:B---3--:R-:W-:-:S13]  /*0500*/  ISETP.NE.AND P0, PT, R2, RZ, PT ;  /* 0x000000ff0200720c */ /* 0x008fda0003f05270 */
[----:B------:R-:W-:Y:S05]  /*0510*/  @P0 BRA `(.L_x_9) ;  /* 0x0000000000380947 */ /* 0x000fea0003800000 */
[----:B------:R-:W3:Y:S01]  /*0520*/  S2UR UR5, SR_CgaCtaId ;  /* 0x00000000000579c3 */ /* 0x000ee20000008800 */
[----:B------:R-:W-:Y:S01]  /*0530*/  UMOV UR7, 0x400 ;  /* 0x0000040000077882 */ /* 0x000fe20000000000 */
[----:B------:R-:W-:Y:S01]  /*0540*/  UMOV UR4, 0x1 ;  /* 0x0000000100047882 */ /* 0x000fe20000000000 */
[----:B------:R-:W-:Y:S01]  /*0550*/  ELECT P0, URZ, PT ;  /* 0x0000000000ff782f */ /* 0x000fe20003800000 */
[----:B------:R-:W-:-:S04]  /*0560*/  UIADD3 UR10, UPT, UPT, -UR4, 0x100000, URZ ;  /* 0x00100000040a7890 */ /* 0x000fc8000fffe1ff */
[----:B------:R-:W-:Y:S02]  /*0570*/  USHF.L.U32 UR11, UR10, 0xb, URZ ;  /* 0x0000000b0a0b7899 */ /* 0x000fe400080006ff */
[----:B------:R-:W-:Y:S02]  /*0580*/  USHF.L.U32 UR10, UR10, 0x1, URZ ;  /* 0x000000010a0a7899 */ /* 0x000fe400080006ff */
[----:B---3--:R-:W-:Y:S01]  /*0590*/  ULEA UR5, UR5, UR7, 0x18 ;  /* 0x0000000705057291 */ /* 0x008fe2000f8ec0ff */
[----:B------:R-:W3:Y:S11]  /*05a0*/  FENCE.VIEW.ASYNC.S ;  /* 0x00000000000073c6 */ /* 0x000ef60000000000 */
[----:B---3--:R3:W4:Y:S01]  /*05b0*/  SYNCS.EXCH.64 URZ, [UR5], UR10 ;  /* 0x0000000a05ff75b2 */ /* 0x0087220008000100 */
[----:B------:R3:W1:Y:S01]  /*05c0*/  SYNCS.EXCH.64 URZ, [UR5+0x10], UR10 ;  /* 0x0000100a05ff75b2 */ /* 0x0006620008000100 */
[----:B------:R3:W1:Y:S01]  /*05d0*/  SYNCS.EXCH.64 URZ, [UR5+0x8], UR10 ;  /* 0x0000080a05ff75b2 */ /* 0x0006620008000100 */
[----:B------:R3:W1:Y:S01]  /*05e0*/  SYNCS.EXCH.64 URZ, [UR5+0x18], UR10 ;  /* 0x0000180a05ff75b2 */ /* 0x0006620008000100 */
[----:B------:R-:W-:Y:S01]  /*05f0*/  NOP ;  /* 0x0000000000007918 */ /* 0x000fe20000000000 */
.L_x_9:
[----:B------:R-:W2:Y:S01]  /*0600*/  SHFL.IDX PT, R2, R154, RZ, 0x1f ;  /* 0x00001fff9a027589 */ /* 0x000ea200000e0000 */
[----:B------:R-:W-:Y:S01]  /*0610*/  NOP ;  /* 0x0000000000007918 */ /* 0x000fe20000000000 */
[----:B--2---:R-:W-:-:S13]  /*0620*/  ISETP.NE.AND P0, PT, R2, 0x1, PT ;  /* 0x000000010200780c */ /* 0x004fda0003f05270 */
[----:B------:R-:W-:Y:S05]  /*0630*/  @P0 BRA `(.L_x_10) ;  /* 0x0000000000580947 */ /* 0x000fea0003800000 */
[----:B------:R-:W2:Y:S01]  /*0640*/  S2UR UR7, SR_CgaCtaId ;  /* 0x00000000000779c3 */ /* 0x000ea20000008800 */
[----:B------:R-:W-:Y:S01]  /*0650*/  UMOV UR9, 0x400 ;  /* 0x0000040000097882 */ /* 0x000fe20000000000 */
[----:B---3--:R-:W-:Y:S01]  /*0660*/  UMOV UR5, 0x20 ;  /* 0x0000002000057882 */ /* 0x008fe20000000000 */
[----:B------:R-:W-:Y:S01]  /*0670*/  UMOV UR4, 0x80 ;  /* 0x0000008000047882 */ /* 0x000fe20000000000 */
[----:B------:R-:W-:-:S04]  /*0680*/  UIADD3 UR10, UPT, UPT, -UR5, 0x100000, URZ ;  /* 0x00100000050a7890 */ /* 0x000fc8000fffe1ff */
[----:B------:R-:W-:Y:S02]  /*0690*/  USHF.L.U32 UR11, UR10, 0xb, URZ ;  /* 0x0000000b0a0b7899 */ /* 0x000fe400080006ff */
[----:B------:R-:W-:Y:S02]  /*06a0*/  USHF.L.U32 UR10, UR10, 0x1, URZ ;  /* 0x000000010a0a7899 */ /* 0x000fe400080006ff */
[----:B------:R-:W-:-:S04]  /*06b0*/  UIADD3 UR4, UPT, UPT, -UR4, 0x100000, URZ ;  /* 0x0010000004047890 */ /* 0x000fc8000fffe1ff */
[----:B------:R-:W-:Y:S02]  /*06c0*/  USHF.L.U32 UR5, UR4, 0xb, URZ ;  /* 0x0000000b04057899 */ /* 0x000fe400080006ff */
[----:B------:R-:W-:Y:S01]  /*06d0*/  USHF.L.U32 UR4, UR4, 0x1, URZ ;  /* 0x0000000104047899 */ /* 0x000fe200080006ff */
[----:B------:R-:W-:Y:S01]  /*06e0*/  ELECT P0, URZ, PT ;  /* 0x0000000000ff782f */ /* 0x000fe20003800000 */
[----:B--2---:R-:W-:Y:S01]  /*06f0*/  ULEA UR7, UR7, UR9, 0x18 ;  /* 0x0000000907077291 */ /* 0x004fe2000f8ec0ff */
[----:B------:R-:W2:Y:S11]  /*0700*/  FENCE.VIEW.ASYNC.S ;  /* 0x00000000000073c6 */ /* 0x000eb60000000000 */
[----:B--2---:R2:W3:Y:S01]  /*0710*/  SYNCS.EXCH.64 URZ, [UR7+0x20], UR10 ;  /* 0x0000200a07ff75b2 */ /* 0x0044e20008000100 */
[----:B------:R2:W1:Y:S01]  /*0720*/  SYNCS.EXCH.64 URZ, [UR7+0x40], UR4 ;  /* 0x0000400407ff75b2 */ /* 0x0004620008000100 */
[----:B------:R2:W1:Y:S01]  /*0730*/  SYNCS.EXCH.64 URZ, [UR7+0x28], UR10 ;  /* 0x0000280a07ff75b2 */ /* 0x0004620008000100 */
[----:B------:R2:W1:Y:S01]  /*0740*/  SYNCS.EXCH.64 URZ, [UR7+0x48], UR4 ;  /* 0x0000480407ff75b2 */ /* 0x0004620008000100 */
[----:B------:R2:W1:Y:S01]  /*0750*/  SYNCS.EXCH.64 URZ, [UR7+0x30], UR10 ;  /* 0x0000300a07ff75b2 */ /* 0x0004620008000100 */
[----:B------:R2:W1:Y:S01]  /*0760*/  SYNCS.EXCH.64 URZ, [UR7+0x50], UR4 ;  /* 0x0000500407ff75b2 */ /* 0x0004620008000100 */
[----:B------:R2:W1:Y:S01]  /*0770*/  SYNCS.EXCH.64 URZ, [UR7+0x38], UR10 ;  /* 0x0000380a07ff75b2 */ /* 0x0004620008000100 */
[----:B------:R2:W1:Y:S01]  /*0780*/  SYNCS.EXCH.64 URZ, [UR7+0x58], UR4 ;  /* 0x0000580407ff75b2 */ /* 0x0004620008000100 */
[----:B------:R-:W-:Y:S01]  /*0790*/  NOP ;  /* 0x0000000000007918 */ /* 0x000fe20000000000 */
.L_x_10:
[----:B------:R-:W4:Y:S01]  /*07a0*/  SHFL.IDX PT, R2, R154, RZ, 0x1f ;  /* 0x00001fff9a027589 */ /* 0x000f2200000e0000 */
[----:B------:R-:W-:Y:S01]  /*07b0*/  NOP ;  /* 0x0000000000007918 */ /* 0x000fe20000000000 */
[----:B----4-:R-:W-:-:S13]  /*07c0*/  ISETP.NE.AND P0, PT, R2, 0x3, PT ;  /* 0x000000030200780c */ /* 0x010fda0003f05270 */
[----:B------:R-:W-:Y:S05]  /*07d0*/  @P0 BRA `(.L_x_11) ;  /* 0x0000000000300947 */ /* 0x000fea0003800000 */
[----:B--23--:R-:W2:Y:S01]  /*07e0*/  S2UR UR5, SR_CgaCtaId ;  /* 0x00000000000579c3 */ /* 0x00cea20000008800 */
[----:B------:R-:W-:Y:S01]  /*07f0*/  UMOV UR7, 0x400 ;  /* 0x0000040000077882 */ /* 0x000fe20000000000 */
[----:B------:R-:W-:Y:S01]  /*0800*/  UMOV UR4, 0x20 ;  /* 0x0000002000047882 */ /* 0x000fe20000000000 */
[----:B------:R-:W-:Y:S01]  /*0810*/  ELECT P0, URZ, PT ;  /* 0x0000000000ff782f */ /* 0x000fe20003800000 */
[----:B------:R-:W-:-:S04]  /*0820*/  UIADD3 UR10, UPT, UPT, -UR4, 0x100000, URZ ;  /* 0x00100000040a7890 */ /* 0x000fc8000fffe1ff */
[----:B------:R-:W-:Y:S02]  /*0830*/  USHF.L.U32 UR11, UR10, 0xb, URZ ;  /* 0x0000000b0a0b7899 */ /* 0x000fe400080006ff */
[----:B------:R-:W-:Y:S02]  /*0840*/  USHF.L.U32 UR10, UR10, 0x1, URZ ;  /* 0x000000010a0a7899 */ /* 0x000fe400080006ff */
[----:B--2---:R-:W-:Y:S01]  /*0850*/  ULEA UR5, UR5, UR7, 0x18 ;  /* 0x0000000705057291 */ /* 0x004fe2000f8ec0ff */
[----:B------:R-:W2:Y:S11]  /*0860*/  FENCE.VIEW.ASYNC.S ;  /* 0x00000000000073c6 */ /* 0x000eb60000000000 */
[----:B--2---:R4:W2:Y:S01]  /*0870*/  SYNCS.EXCH.64 URZ, [UR5+0x60], UR10 ;  /* 0x0000600a05ff75b2 */ /* 0x0048a20008000100 */
[----:B------:R4:W3:Y:S02]  /*0880*/  SYNCS.EXCH.64 URZ, [UR5+0x68], UR10 ;  /* 0x0000680a05ff75b2 */ /* 0x0008e40008000100 */
[----:B----4-:R-:W-:Y:S01]  /*0890*/  NOP ;  /* 0x0000000000007918 */ /* 0x010fe20000000000 */
.L_x_11:
[----:B------:R-:W4:Y:S01]  /*08a0*/  SHFL.IDX PT, R2, R154, RZ, 0x1f ;  /* 0x00001fff9a027589 */ /* 0x000f2200000e0000 */
[----:B------:R-:W-:Y:S01]  /*08b0*/  NOP ;  /* 0x0000000000007918 */ /* 0x000fe20000000000 */
[----:B----4-:R-:W-:-:S13]  /*08c0*/  ISETP.NE.AND P0, PT, R2, 0x4, PT ;  /* 0x000000040200780c */ /* 0x010fda0003f05270 */
[----:B------:R-:W-:Y:S05]  /*08d0*/  @P0 BRA `(.L_x_12) ;  /* 0x00000000004c0947 */ /* 0x000fea0003800000 */
[----:B--23--:R-:W2:Y:S01]  /*08e0*/  S2UR UR5, SR_CgaCtaId ;  /* 0x00000000000579c3 */ /* 0x00cea20000008800 */
[----:B------:R-:W-:Y:S01]  /*08f0*/  UMOV UR9, 0x100 ;  /* 0x0000010000097882 */ /* 0x000fe20000000000 */
[----:B------:R-:W-:Y:S01]  /*0900*/  UMOV UR7, 0x400 ;  /* 0x0000040000077882 */ /* 0x000fe20000000000 */
[----:B------:R-:W-:Y:S01]  /*0910*/  USEL UR9, UR9, 0xe0, UP2 ;  /* 0x000000e009097887 */ /* 0x000fe20009000000 */
[----:B------:R-:W-:Y:S01]  /*0920*/  UMOV UR4, 0x1 ;  /* 0x0000000100047882 */ /* 0x000fe20000000000 */
[----:B------:R-:W-:Y:S01]  /*0930*/  ELECT P0, URZ, PT ;  /* 0x0000000000ff782f */ /* 0x000fe20003800000 */
[----:B------:R-:W-:-:S04]  /*0940*/  UIADD3 UR10, UPT, UPT, -UR4, 0x100000, URZ ;  /* 0x00100000040a7890 */ /* 0x000fc8000fffe1ff */
[----:B------:R-:W-:Y:S02]  /*0950*/  USHF.L.U32 UR11, UR10, 0xb, URZ ;  /* 0x0000000b0a0b7899 */ /* 0x000fe400080006ff */
[----:B------:R-:W-:Y:S02]  /*0960*/  USHF.L.U32 UR10, UR10, 0x1, URZ ;  /* 0x000000010a0a7899 */ /* 0x000fe400080006ff */
[----:B------:R-:W-:-:S04]  /*0970*/  UIADD3 UR12, UPT, UPT, -UR9, 0x100000, URZ ;  /* 0x00100000090c7890 */ /* 0x000fc8000fffe1ff */
[----:B------:R-:W-:Y:S02]  /*0980*/  USHF.L.U32 UR13, UR12, 0xb, URZ ;  /* 0x0000000b0c0d7899 */ /* 0x000fe400080006ff */
[----:B------:R-:W-:Y:S02]  /*0990*/  USHF.L.U32 UR12, UR12, 0x1, URZ ;  /* 0x000000010c0c7899 */ /* 0x000fe400080006ff */
[----:B--2---:R-:W-:Y:S01]  /*09a0*/  ULEA UR5, UR5, UR7, 0x18 ;  /* 0x0000000705057291 */ /* 0x004fe2000f8ec0ff */
[----:B------:R-:W2:Y:S11]  /*09b0*/  FENCE.VIEW.ASYNC.S ;  /* 0x00000000000073c6 */ /* 0x000eb60000000000 */
[----:B--2---:R4:W2:Y:S01]  /*09c0*/  SYNCS.EXCH.64 URZ, [UR5+0x70], UR10 ;  /* 0x0000700a05ff75b2 */ /* 0x0048a20008000100 */
[----:B------:R4:W3:Y:S01]  /*09d0*/  SYNCS.EXCH.64 URZ, [UR5+0x80], UR12 ;  /* 0x0000800c05ff75b2 */ /* 0x0008e20008000100 */
[----:B------:R4:W1:Y:S01]  /*09e0*/  SYNCS.EXCH.64 URZ, [UR5+0x78], UR10 ;  /* 0x0000780a05ff75b2 */ /* 0x0008620008000100 */
[----:B------:R4:W1:Y:S02]  /*09f0*/  SYNCS.EXCH.64 URZ, [UR5+0x88], UR12 ;  /* 0x0000880c05ff75b2 */ /* 0x0008640008000100 */
[----:B----4-:R-:W-:Y:S01]  /*0a00*/  NOP ;  /* 0x0000000000007918 */ /* 0x010fe20000000000 */
.L_x_12:
[----:B------:R-:W4:Y:S01]  /*0a10*/  SHFL.IDX PT, R2, R154, RZ, 0x1f ;  /* 0x00001fff9a027589 */ /* 0x000f2200000e0000 */
[----:B------:R-:W-:Y:S01]  /*0a20*/  NOP ;  /* 0x0000000000007918 */ /* 0x000fe20000000000 */
[----:B----4-:R-:W-:-:S13]  /*0a30*/  ISETP.NE.AND P0, PT, R2, 0x5, PT ;  /* 0x000000050200780c */ /* 0x010fda0003f05270 */
[----:B------:R-:W-:Y:S05]  /*0a40*/  @P0 BRA `(.L_x_13) ;  /* 0x0000000000480947 */ /* 0x000fea0003800000 */
[----:B--2---:R-:W2:Y:S01]  /*0a50*/  S2UR UR7, SR_CgaCtaId ;  /* 0x00000000000779c3 */ /* 0x004ea20000008800 */
        /* <DEDUP_REMOVED lines=12> */
[----:B--2---:R4:W2:Y:S01]  /*0b20*/  SYNCS.EXCH.64 URZ, [UR7+0x90], UR10 ;  /* 0x0000900a07ff75b2 */ /* 0x0048a20008000100 */
[----:B------:R4:W3:Y:S01]  /*0b30*/  SYNCS.EXCH.64 URZ, [UR7+0xa0], UR4 ;  /* 0x0000a00407ff75b2 */ /* 0x0008e20008000100 */
[----:B------:R4:W1:Y:S01]  /*0b40*/  SYNCS.EXCH.64 URZ, [UR7+0x98], UR10 ;  /* 0x0000980a07ff75b2 */ /* 0x0008620008000100 */
[----:B------:R4:W1:Y:S02]  /*0b50*/  SYNCS.EXCH.64 URZ, [UR7+0xa8], UR4 ;  /* 0x0000a80407ff75b2 */ /* 0x0008640008000100 */
[----:B----4-:R-:W-:Y:S01]  /*0b60*/  NOP ;  /* 0x0000000000007918 */ /* 0x010fe20000000000 */
.L_x_13:
        /* <DEDUP_REMOVED lines=18> */
.L_x_14:
[----:B--23--:R-:W2:Y:S01]  /*0c90*/  S2UR UR5, SR_CTAID.X ;  /* 0x00000000000579c3 */ /* 0x00cea20000002500 */
[----:B------:R-:W-:-:S05]  /*0ca0*/  CS2R.32 R152, SR_CgaSize ;  /* 0x0000000000987805 */ /* 0x000fca0000008a00 */
[----:B------:R-:W-:-:S05]  /*0cb0*/  IMAD R152, R152, -0xa0, RZ ;  /* 0xffffff6098987824 */ /* 0x000fca00078e02ff */
[----:B------:R-:W-:-:S14]  /*0cc0*/  R2UR UR9, R152 ;  /* 0x00000000980972ca */ /* 0x000fdc00000e0000 */
[----:B------:R-:W3:Y:S01]  /*0cd0*/  LDCU UR9, c[0x0][UR9+0x2b0] ;  /* 0x00005600090977ac */ /* 0x000ee20008000800 */
[----:B------:R-:W-:Y:S01]  /*0ce0*/  NOP ;  /* 0x0000000000007918 */ /* 0x000fe20000000000 */
[----:B------:R-:W-:-:S05]  /*0cf0*/  CS2R.32 R152, SR_CgaSize ;  /* 0x0000000000987805 */ /* 0x000fca0000008a00 */
[----:B------:R-:W-:-:S05]  /*0d00*/  IMAD R152, R152, -0xa0, RZ ;  /* 0xffffff6098987824 */ /* 0x000fca00078e02ff */
[----:B------:R-:W-:-:S14]  /*0d10*/  R2UR UR7, R152 ;  /* 0x00000000980772ca */ /* 0x000fdc00000e0000 */
[----:B------:R-:W4:Y:S01]  /*0d20*/  LDCU UR7, c[0x0][UR7+0x2b4] ;  /* 0x00005680070777ac */ /* 0x000f220008000800 */
[----:B------:R-:W1:Y:S08]  /*0d30*/  S2UR UR4, SR_CTAID.Y ;  /* 0x00000000000479c3 */ /* 0x000e700000002600 */
[----:B------:R-:W4:Y:S01]  /*0d40*/  LDC R9, c[0x0][0xb24] ;  /* 0x0002c900ff097b82 */ /* 0x000f220000000800 */
[----:B--2---:R-:W-:-:S02]  /*0d50*/  I2FP.F32.U32 R4, UR5 ;  /* 0x0000000500047c45 */ /* 0x004fc40008201000 */
[----:B------:R-:W-:-:S05]  /*0d60*/  CS2R.32 R5, SR_CgaSize ;  /* 0x0000000000057805 */ /* 0x000fca0000008a00 */
[----:B------:R-:W-:-:S06]  /*0d70*/  IMAD R5, R5, -0xa0, RZ ;  /* 0xffffff6005057824 */ /* 0x000fcc00078e02ff */
[----:B------:R-:W2:Y:S01]  /*0d80*/  LDC R5, c[0x0][R5+0x2a0] ;  /* 0x0000a80005057b82 */ /* 0x000ea20000000800 */
[----:B------:R-:W-:Y:S01]  /*0d90*/  MOV R21, UR5 ;  /* 0x0000000500157c02 */ /* 0x000fe20008000f00 */
[----:B---3--:R-:W-:Y:S01]  /*0da0*/  FMUL R4, R4, UR9 ;  /* 0x0000000904047c20 */ /* 0x008fe20008400000 */
[----:B-1----:R-:W-:Y:S02]  /*0db0*/  I2FP.F32.U32 R2, UR4 ;  /* 0x0000000400027c45 */ /* 0x002fe40008201000 */
[----:B------:R-:W-:-:S05]  /*0dc0*/  CS2R.32 R3, SR_CgaSize ;  /* 0x0000000000037805 */ /* 0x000fca0000008a00 */
[----:B------:R-:W-:-:S06]  /*0dd0*/  IMAD R3, R3, -0xa0, RZ ;  /* 0xffffff6003037824 */ /* 0x000fcc00078e02ff */
[----:B------:R-:W1:Y:S01]  /*0de0*/  LDC R3, c[0x0][R3+0x2a4] ;  /* 0x0000a90003037b82 */ /* 0x000e620000000800 */
[----:B------:R-:W3:Y:S01]  /*0df0*/  F2I.U32.TRUNC.NTZ R152, R4 ;  /* 0x0000000400987305 */ /* 0x000ee2000020f000 */
[----:B------:R-:W-:Y:S01]  /*0e00*/  MOV R20, UR4 ;  /* 0x0000000400147c02 */ /* 0x000fe20008000f00 */
[----:B----4-:R-:W-:-:S05]  /*0e10*/  FMUL R2, R2, UR7 ;  /* 0x0000000702027c20 */ /* 0x010fca0008400000 */
[----:B------:R-:W-:Y:S01]  /*0e20*/  BAR.SYNC.DEFER_BLOCKING 0x0 ;  /* 0x0000000000007b1d */ /* 0x000fe20000010000 */
[----:B------:R-:W-:-:S05]  /*0e30*/  ISETP.GE.AND P0, PT, R9, 0x1, PT ;  /* 0x000000010900780c */ /* 0x000fca0003f06270 */
[----:B------:R-:W4:Y:S02]  /*0e40*/  F2I.U32.TRUNC.NTZ R150, R2 ;  /* 0x0000000200967305 */ /* 0x000f24000020f000 */
[----:B------:R-:W1:Y:S01]  /*0e50*/  S2UR UR36, SR_CTAID.Z ;  /* 0x00000000002479c3 */ /* 0x000e620000002700 */
[----:B---3--:R-:W-:-:S05]  /*0e60*/  IADD3 R152, PT, PT, -R152, RZ, RZ ;  /* 0x000000ff98987210 */ /* 0x008fca0007ffe1ff */
[----:B--2---:R-:W-:Y:S01]  /*0e70*/  IMAD R152, R5, R152, UR5 ;  /* 0x0000000505987e24 */ /* 0x004fe2000f8e0298 */
[----:B----4-:R-:W-:-:S05]  /*0e80*/  IADD3 R150, PT, PT, -R150, RZ, RZ ;  /* 0x000000ff96967210 */ /* 0x010fca0007ffe1ff */
[----:B-1----:R-:W-:Y:S01]  /*0e90*/  IMAD R150, R3, R150, UR4 ;  /* 0x0000000403967e24 */ /* 0x002fe2000f8e0296 */
[----:B------:R-:W-:Y:S06]  /*0ea0*/  @!P0 BRA `(.L_x_15) ;  /* 0x0000000000b88947 */ /* 0x000fec0003800000 */
[----:B------:R-:W1:Y:S01]  /*0eb0*/  LDC.64 R4, c[0x0][0xb18] ;  /* 0x0002c600ff047b82 */ /* 0x000e620000000a00 */
[----:B------:R-:W-:-:S07]  /*0ec0*/  ISETP.NE.AND P0, PT, R9, 0x1, PT ;  /* 0x000000010900780c */ /* 0x000fce0003f05270 */
[----:B------:R-:W2:Y:S08]  /*0ed0*/  LDC R10, c[0x0][0xb0c] ;  /* 0x0002c300ff0a7b82 */ /* 0x000eb00000000800 */
[----:B------:R-:W3:Y:S08]  /*0ee0*/  LDC R11, c[0x0][0x370] ;  /* 0x0000dc00ff0b7b82 */ /* 0x000ef00000000800 */
[----:B------:R-:W4:Y:S01]  /*0ef0*/  LDC R12, c[0x0][0x374] ;  /* 0x0000dd00ff0c7b82 */ /* 0x000f220000000800 */
[----:B-1----:R-:W-:-:S07]  /*0f00*/  ISETP.NE.AND P1, PT, R4, 0x1, PT ;  /* 0x000000010400780c */ /* 0x002fce0003f25270 */
[----:B------:R-:W3:Y:S01]  /*0f10*/  LDC.64 R6, c[0x0][0xb10] ;  /* 0x0002c400ff067b82 */ /* 0x000ee20000000a00 */
[----:B--2---:R-:W-:-:S07]  /*0f20*/  ISETP.NE.AND P2, PT, R10, 0x1, PT ;  /* 0x000000010a00780c */ /* 0x004fce0003f45270 */
[----:B------:R-:W1:Y:S08]  /*0f30*/  LDC R8, c[0x0][0xb20] ;  /* 0x0002c800ff087b82 */ /* 0x000e700000000800 */
[----:B------:R-:W2:Y:S01]  /*0f40*/  LDC.64 R2, c[0x0][0xb28] ;  /* 0x0002ca00ff027b82 */ /* 0x000ea20000000a00 */
[----:B----4-:R-:W-:-:S04]  /*0f50*/  IMAD.HI.U32 R13, R12, R5, RZ ;  /* 0x000000050c0d7227 */ /* 0x010fc800078e00ff */
[----:B------:R-:W-:-:S04]  /*0f60*/  IMAD.HI.U32 R5, R20, R5, RZ ;  /* 0x0000000514057227 */ /* 0x000fc800078e00ff */
[----:B---3--:R-:W-:-:S04]  /*0f70*/  IMAD.HI.U32 R14, R11, R6, RZ ;  /* 0x000000060b0e7227 */ /* 0x008fc800078e00ff */
[C---:B------:R-:W-:Y:S01]  /*0f80*/  IMAD.HI.U32 R16, R21.reuse, R6, RZ ;  /* 0x0000000615107227 */ /* 0x040fe200078e00ff */
[-C--:B------:R-:W-:Y:S02]  /*0f90*/  @P2 SHF.R.U32.HI R11, RZ, R7.reuse, R14 ;  /* 0x00000007ff0b2219 */ /* 0x080fe4000001160e */
[-C--:B-1----:R-:W-:Y:S02]  /*0fa0*/  @P1 SHF.R.U32.HI R12, RZ, R8.reuse, R13 ;  /* 0x00000008ff0c1219 */ /* 0x082fe4000001160d */
[----:B------:R-:W-:Y:S02]  /*0fb0*/  SHF.R.U32.HI R5, RZ, R8, R5 ;  /* 0x00000008ff057219 */ /* 0x000fe40000011605 */
[----:B------:R-:W-:Y:S02]  /*0fc0*/  SHF.R.U32.HI R16, RZ, R7, R16 ;  /* 0x00000007ff107219 */ /* 0x000fe40000011610 */
[----:B------:R-:W-:Y:S01]  /*0fd0*/  SEL R5, R20, R5, !P1 ;  /* 0x0000000514057207 */ /* 0x000fe20004800000 */
[----:B--2---:R-:W-:Y:S01]  /*0fe0*/  IMAD.HI.U32 R14, R12, R2, RZ ;  /* 0x000000020c0e7227 */ /* 0x004fe200078e00ff */
[----:B------:R-:W-:-:S02]  /*0ff0*/  SEL R7, R21, R16, !P2 ;  /* 0x0000001015077207 */ /* 0x000fc40005000000 */
[----:B------:R-:W-:Y:S01]  /*1000*/  IADD3 R13, PT, PT, -R5, RZ, RZ ;  /* 0x000000ff050d7210 */ /* 0x000fe20007ffe1ff */
[----:B------:R-:W-:Y:S01]  /*1010*/  IMAD.HI.U32 R6, R11, R2, RZ ;  /* 0x000000020b067227 */ /* 0x000fe200078e00ff */
[----:B------:R-:W-:-:S03]  /*1020*/  @P0 SHF.R.U32.HI R12, RZ, R3, R14 ;  /* 0x00000003ff0c0219 */ /* 0x000fc6000001160e */
[----:B------:R-:W-:Y:S01]  /*1030*/  IMAD R13, R4, R13, R20 ;  /* 0x0000000d040d7224 */ /* 0x000fe200078e0214 */
[----:B------:R-:W-:Y:S01]  /*1040*/  @P0 SHF.R.U32.HI R11, RZ, R3, R6 ;  /* 0x00000003ff0b0219 */ /* 0x000fe20000011606 */
[----:B------:R-:W-:-:S04]  /*1050*/  IMAD R12, R12, R9, RZ ;  /* 0x000000090c0c7224 */ /* 0x000fc800078e02ff */
[----:B------:R-:W-:Y:S01]  /*1060*/  IMAD R6, R11, R9, RZ ;  /* 0x000000090b067224 */ /* 0x000fe200078e02ff */
[----:B------:R-:W-:-:S04]  /*1070*/  ISETP.GE.AND P1, PT, R5, R12, PT ;  /* 0x0000000c0500720c */ /* 0x000fc80003f26270 */
[----:B------:R-:W-:Y:S01]  /*1080*/  ISETP.GE.OR P1, PT, R7, R6, P1 ;  /* 0x000000060700720c */ /* 0x000fe20000f26670 */
[----:B------:R-:W-:-:S05]  /*1090*/  IMAD.HI.U32 R6, R5, R2, RZ ;  /* 0x0000000205067227 */ /* 0x000fca00078e00ff */
[----:B------:R-:W-:-:S04]  /*10a0*/  SHF.R.U32.HI R6, RZ, R3, R6 ;  /* 0x00000003ff067219 */ /* 0x000fc80000011606 */
[----:B------:R-:W-:-:S03]  /*10b0*/  SEL R6, R5, R6, !P0 ;  /* 0x0000000605067207 */ /* 0x000fc60004000000 */
[----:B------:R-:W-:Y:S01]  /*10c0*/  @!P1 IMAD.HI.U32 R8, R7, R2, RZ ;  /* 0x0000000207089227 */ /* 0x000fe200078e00ff */
[----:B------:R-:W-:-:S04]  /*10d0*/  IADD3 R2, PT, PT, -R6, RZ, RZ ;  /* 0x000000ff06027210 */ /* 0x000fc80007ffe1ff */
[----:B------:R-:W-:Y:S01]  /*10e0*/  @!P1 SHF.R.U32.HI R8, RZ, R3, R8 ;  /* 0x00000003ff089219 */ /* 0x000fe20000011608 */
[----:B------:R-:W-:-:S03]  /*10f0*/  IMAD R2, R9, R2, R5 ;  /* 0x0000000209027224 */ /* 0x000fc600078e0205 */
[----:B------:R-:W-:-:S05]  /*1100*/  @!P1 SEL R3, R7, R8, !P0 ;  /* 0x0000000807039207 */ /* 0x000fca0004000000 */
[--C-:B------:R-:W-:Y:S02]  /*1110*/  @!P1 IMAD.IADD R6, R6, 0x1, -R3.reuse ;  /* 0x0000000106069824 */ /* 0x100fe400078e0a03 */
[----:B------:R-:W-:Y:S01]  /*1120*/  @!P1 IMAD R3, R2, R11, R3 ;  /* 0x0000000b02039224 */ /* 0x000fe200078e0203 */
[----:B------:R-:W-:Y:S01]  /*1130*/  IADD3 R2, PT, PT, -R7, RZ, RZ ;  /* 0x000000ff07027210 */ /* 0x000fe20007ffe1ff */
[----:B------:R-:W-:Y:S02]  /*1140*/  @!P1 IMAD R5, R6, R9, R7 ;  /* 0x0000000906059224 */ /* 0x000fe400078e0207 */
[----:B------:R-:W-:Y:S02]  /*1150*/  @!P1 IMAD.MOV.U32 R7, RZ, RZ, R3 ;  /* 0x000000ffff079224 */ /* 0x000fe400078e0003 */
[----:B------:R-:W-:Y:S02]  /*1160*/  IMAD R2, R10, R2, R21 ;  /* 0x000000020a027224 */ /* 0x000fe400078e0215 */
[----:B------:R-:W-:-:S02]  /*1170*/  IMAD R20, R5, R4, R13 ;  /* 0x0000000405147224 */ /* 0x000fc400078e020d */
[----:B------:R-:W-:Y:S02]  /*1180*/  IMAD R21, R7, R10, R2 ;  /* 0x0000000a07157224 */ /* 0x000fe400078e0202 */
.L_x_15:
[----:B------:R-:W1:Y:S01]  /*1190*/  LDCU UR4, c[0x0][0xb30] ;  /* 0x00016600ff0477ac */ /* 0x000e620008000800 */
[----:B------:R-:W2:Y:S08]  /*11a0*/  S2UR UR37, SR_CgaCtaId ;  /* 0x00000000002579c3 */ /* 0x000eb00000008800 */
[----:B------:R-:W3:Y:S01]  /*11b0*/  LDC R72, c[0x0][0xb24] ;  /* 0x0002c900ff487b82 */ /* 0x000ee20000000800 */
[----:B-1----:R-:W-:-:S09]  /*11c0*/  UISETP.NE.AND UP1, UPT, UR4, 0x1, UPT ;  /* 0x000000010400788c */ /* 0x002fd2000bf25270 */
[----:B--2---:R-:W-:Y:S05]  /*11d0*/  BRA.U UP1, `(.L_x_16) ;  /* 0x0000000101407547 */ /* 0x004fea000b800000 */
[----:B------:R-:W1:Y:S08]  /*11e0*/  LDC.64 R4, c[0x0][0xb10] ;  /* 0x0002c400ff047b82 */ /* 0x000e700000000a00 */
[----:B------:R-:W2:Y:S08]  /*11f0*/  LDC.64 R2, c[0x0][0xb18] ;  /* 0x0002c600ff027b82 */ /* 0x000eb00000000a00 */
[----:B------:R-:W4:Y:S08]  /*1200*/  LDC R6, c[0x0][0xb20] ;  /* 0x0002c800ff067b82 */ /* 0x000f300000000800 */
[----:B------:R-:W3:Y:S01]  /*1210*/  LDC R8, c[0x0][0xb0c] ;  /* 0x0002c300ff087b82 */ /* 0x000ee20000000800 */
[----:B-1----:R-:W-:-:S05]  /*1220*/  IMAD.HI.U32 R4, R21, R4, RZ ;  /* 0x0000000415047227 */ /* 0x002fca00078e00ff */
[----:B------:R-:W-:Y:S01]  /*1230*/  SHF.R.U32.HI R4, RZ, R5, R4 ;  /* 0x00000005ff047219 */ /* 0x000fe20000011604 */
[----:B--2---:R-:W-:Y:S01]  /*1240*/  IMAD.HI.U32 R3, R20, R3, RZ ;  /* 0x0000000314037227 */ /* 0x004fe200078e00ff */
[----:B------:R-:W-:-:S04]  /*1250*/  ISETP.NE.AND P0, PT, R2, 0x1, PT ;  /* 0x000000010200780c */ /* 0x000fc80003f05270 */
[----:B----4-:R-:W-:-:S04]  /*1260*/  SHF.R.U32.HI R3, RZ, R6, R3 ;  /* 0x00000006ff037219 */ /* 0x010fc80000011603 */
[----:B------:R-:W-:Y:S02]  /*1270*/  SEL R3, R20, R3, !P0 ;  /* 0x0000000314037207 */ /* 0x000fe40004000000 */
[----:B---3--:R-:W-:-:S04]  /*1280*/  ISETP.NE.AND P1, PT, R8, 0x1, PT ;  /* 0x000000010800780c */ /* 0x008fc80003f25270 */
[----:B------:R-:W-:-:S05]  /*1290*/  SEL R4, R21, R4, !P1 ;  /* 0x0000000415047207 */ /* 0x000fca0004800000 */
[----:B------:R-:W-:Y:S02]  /*12a0*/  IMAD.IADD R5, R3, 0x1, -R4 ;  /* 0x0000000103057824 */ /* 0x000fe400078e0a04 */
[----:B------:R-:W-:Y:S02]  /*12b0*/  IMAD.IADD R3, R4, 0x1, -R3 ;  /* 0x0000000104037824 */ /* 0x000fe400078e0a03 */
[----:B------:R-:W-:Y:S02]  /*12c0*/  IMAD R21, R5, R8, R21 ;  /* 0x0000000805157224 */ /* 0x000fe400078e0215 */
[----:B------:R-:W-:-:S07]  /*12d0*/  IMAD R20, R3, R2, R20 ;  /* 0x0000000203147224 */ /* 0x000fce00078e0214 */
.L_x_16:
[----:B------:R-:W-:Y:S01]  /*12e0*/  BAR.SYNC.DEFER_BLOCKING 0x0 ;  /* 0x0000000000007b1d */ /* 0x000fe20000010000 */
[----:B------:R-:W-:Y:S01]  /*12f0*/  UISETP.NE.AND UP1, UPT, UR8, 0x2, UPT ;  /* 0x000000020800788c */ /* 0x000fe2000bf25270 */
[----:B------:R-:W-:Y:S02]  /*1300*/  ISETP.NE.OR P5, PT, R0, 0x2, !P5 ;  /* 0x000000020000780c */ /* 0x000fe40006fa5670 */
[----:B------:R-:W-:-:S06]  /*1310*/  LOP3.LUT R2, R167, 0x1f, RZ, 0xc0, !PT ;  /* 0x0000001fa7027812 */ /* 0x000fcc00078ec0ff */
[----:B------:R-:W-:Y:S05]  /*1320*/  BRA.U UP1, `(.L_x_17) ;  /* 0x0000001101187547 */ /* 0x000fea000b800000 */
[----:B------:R-:W1:Y:S01]  /*1330*/  LDCU UR13, c[0x0][0x38c] ;  /* 0x00007180ff0d77ac */ /* 0x000e620008000800 */
[----:B------:R-:W2:Y:S01]  /*1340*/  LDC R9, c[0x0][0x370] ;  /* 0x0000dc00ff097b82 */ /* 0x000ea20000000800 */
[----:B------:R-:W-:Y:S01]  /*1350*/  PLOP3.LUT P1, PT, PT, PT, UP2, 0x80, 0x8 ;  /* 0x000000000008781c */ /* 0x000fe20003f2f028 */
[----:B------:R-:W-:Y:S01]  /*1360*/  HFMA2 R12, -RZ, RZ, 0, 0 ;  /* 0x00000000ff0c7431 */ /* 0x000fe200000001ff */
[----:B------:R-:W-:Y:S01]  /*1370*/  ISETP.EQ.OR P4, PT, R2, RZ, P5 ;  /* 0x000000ff0200720c */ /* 0x000fe20002f82670 */
[----:B------:R-:W-:Y:S01]  /*1380*/  IMAD.MOV.U32 R15, RZ, RZ, 0x1 ;  /* 0x00000001ff0f7424 */ /* 0x000fe200078e00ff */
[----:B------:R-:W-:Y:S01]  /*1390*/  PLOP3.LUT P1, PT, P1, PT, PT, 0x8, 0x80 ;  /* 0x000000000080781c */ /* 0x000fe20000f2e170 */
[----:B------:R-:W-:Y:S01]  /*13a0*/  IMAD.MOV.U32 R14, RZ, RZ, RZ ;  /* 0x000000ffff0e7224 */ /* 0x000fe200078e00ff */
[----:B------:R-:W-:Y:S01]  /*13b0*/  MOV R8, 0x1 ;  /* 0x0000000100087802 */ /* 0x000fe20000000f00 */
[----:B------:R-:W4:Y:S01]  /*13c0*/  LDC R0, c[0x0][0x374] ;  /* 0x0000dd00ff007b82 */ /* 0x000f220000000800 */
[----:B------:R-:W-:Y:S01]  /*13d0*/  IMAD.MOV.U32 R10, RZ, RZ, RZ ;  /* 0x000000ffff0a7224 */ /* 0x000fe200078e00ff */
[----:B------:R-:W2:Y:S01]  /*13e0*/  LDCU.64 UR22, c[0x0][0x348] ;  /* 0x00006900ff1677ac */ /* 0x000ea20008000a00 */
[----:B------:R-:W-:Y:S01]  /*13f0*/  UMOV UR6, URZ ;  /* 0x000000ff00067c82 */ /* 0x000fe20008000000 */
[----:B-1----:R-:W-:-:S04]  /*1400*/  UIADD3 UR5, UPT, UPT, UR13, 0x7f, URZ ;  /* 0x0000007f0d057890 */ /* 0x002fc8000fffe0ff */
[----:B------:R-:W-:-:S04]  /*1410*/  USHF.R.S32.HI UR4, URZ, 0x1f, UR5 ;  /* 0x0000001fff047899 */ /* 0x000fc80008011405 */
[----:B------:R-:W-:-:S04]  /*1420*/  ULEA.HI UR4, UR4, UR5, URZ, 0x7 ;  /* 0x0000000504047291 */ /* 0x000fc8000f8f38ff */
[----:B------:R-:W-:Y:S02]  /*1430*/  USHF.R.S32.HI UR15, URZ, 0x7, UR4 ;  /* 0x00000007ff0f7899 */ /* 0x000fe40008011404 */
[----:B------:R-:W-:Y:S02]  /*1440*/  UIADD3 UR4, UPT, UPT, UR13, -0x1, URZ ;  /* 0xffffffff0d047890 */ /* 0x000fe4000fffe0ff */
[----:B------:R-:W-:Y:S02]  /*1450*/  UISETP.LT.U32.AND UP0, UPT, UR15, 0x2, UPT ;  /* 0x000000020f00788c */ /* 0x000fe4000bf01070 */
[----:B------:R-:W-:Y:S02]  /*1460*/  UISETP.GE.U32.AND UP1, UPT, UR4, -0xff, UPT ;  /* 0xffffff010400788c */ /* 0x000fe4000bf26070 */
[----:B------:R-:W-:Y:S02]  /*1470*/  USEL UR14, UR15, 0x2, UP0 ;  /* 0x000000020f0e7887 */ /* 0x000fe40008000000 */
[----:B------:R-:W-:-:S02]  /*1480*/  UIADD3 UR13, UPT, UPT, UR13, 0xfe, URZ ;  /* 0x000000fe0d0d7890 */ /* 0x000fc4000fffe0ff */
[----:B------:R-:W-:Y:S02]  /*1490*/  UIADD3 UR5, UPT, UPT, UR14, -0x1, URZ ;  /* 0xffffffff0e057890 */ /* 0x000fe4000fffe0ff */
[----:B------:R-:W-:-:S03]  /*14a0*/  UIADD3 UR7, UPT, UPT, UR15, -UR14, URZ ;  /* 0x8000000e0f077290 */ /* 0x000fc6000fffe0ff */
[----:B------:R-:W-:-:S04]  /*14b0*/  @UP1 UIADD3 UR5, UPT, UPT, UR14, URZ, URZ ;  /* 0x000000ff0e051290 */ /* 0x000fc8000fffe0ff */
[----:B--2---:R-:W-:-:S12]  /*14c0*/  UIADD3 UR5, UPT, UPT, UR5, 0x1, URZ ;  /* 0x0000000105057890 */ /* 0x004fd8000fffe0ff */
.L_x_35:
[----:B------:R-:W-:Y:S01]  /*14d0*/  UISETP.NE.AND UP0, UPT, UR37, URZ, UPT ;  /* 0x000000ff2500728c */ /* 0x000fe2000bf05270 */
[----:B------:R-:W1:Y:S08]  /*14e0*/  S2UR UR37, SR_CgaCtaId ;  /* 0x00000000002579c3 */ /* 0x000e700000008800 */
[----:B------:R-:W-:Y:S05]  /*14f0*/  BRA.U UP0, `(.L_x_18) ;  /* 0x0000000100347547 */ /* 0x000fea000b800000 */
[----:B------:R-:W2:Y:S01]  /*1500*/  S2R R2, SR_CgaCtaId ;  /* 0x0000000000027919 */ /* 0x000ea20000008800 */
[----:B------:R-:W-:-:S04]  /*1510*/  MOV R3, 0x400 ;  /* 0x0000040000037802 */ /* 0x000fc80000000f00 */
[----:B--2---:R-:W-:Y:S02]  /*1520*/  LEA R3, R2, R3, 0x18 ;  /* 0x0000000302037211 */ /* 0x004fe400078ec0ff */
[----:B------:R-:W-:-:S03]  /*1530*/  SHF.L.U32 R2, R8, 0x1f, RZ ;  /* 0x0000001f08027819 */ /* 0x000fc600000006ff */
[----:B------:R-:W-:-:S04]  /*1540*/  IMAD R3, R10, 0x8, R3 ;  /* 0x000000080a037824 */ /* 0x000fc800078e0203 */
[----:B------:R-:W2:Y:S02]  /*1550*/  SYNCS.PHASECHK.TRANS64.TRYWAIT P0, [R3+URZ+0xc0], R2 ;  /* 0x0000c002030075a7 */ /* 0x000ea400080011ff */
[----:B--2---:R-:W-:Y:S05]  /*1560*/  @!P0 BRA `(.L_x_19) ;  /* 0x0000009800788947 */ /* 0x004fea0003800000 */
.L_x_121:
[----:B------:R-:W-:Y:S01]  /*1570*/  VIADD R10, R10, 0x1 ;  /* 0x000000010a0a7836 */ /* 0x000fe20000000000 */
[----:B------:R2:W-:Y:S04]  /*1580*/  SYNCS.ARRIVE.TRANS64.A1T0 RZ, [R3+URZ+0xb0], RZ ;  /* 0x0000b0ff03ff79a7 */ /* 0x0005e800081000ff */
[----:B------:R-:W-:-:S04]  /*1590*/  ISETP.NE.AND P0, PT, R10, 0x2, PT ;  /* 0x000000020a00780c */ /* 0x000fc80003f05270 */
[----:B------:R-:W-:Y:S02]  /*15a0*/  SEL R10, R10, RZ, P0 ;  /* 0x000000ff0a0a7207 */ /* 0x000fe40000000000 */
[----:B--2---:R-:W-:-:S04]  /*15b0*/  SEL R3, RZ, 0x1, P0 ;  /* 0x00000001ff037807 */ /* 0x004fc80000000000 */
[----:B------:R-:W-:-:S07]  /*15c0*/  LOP3.LUT R8, R8, R3, RZ, 0x3c, !PT ;  /* 0x0000000308087212 */ /* 0x000fce00078e3cff */
.L_x_18:
[----:B------:R-:W-:Y:S01]  /*15d0*/  UMOV UR4, 0x400 ;  /* 0x0000040000047882 */ /* 0x000fe20000000000 */
[----:B------:R-:W-:Y:S01]  /*15e0*/  SHF.L.U32 R2, R15, 0x1f, RZ ;  /* 0x0000001f0f027819 */ /* 0x000fe200000006ff */
[----:B-1----:R-:W-:Y:S01]  /*15f0*/  ULEA UR4, UR37, UR4, 0x18 ;  /* 0x0000000425047291 */ /* 0x002fe2000f8ec0ff */
[----:B------:R-:W-:Y:S01]  /*1600*/  R2UR UR35, R21 ;  /* 0x00000000152372ca */ /* 0x000fe200000e0000 */
[----:B------:R-:W-:Y:S01]  /*1610*/  UISETP.GE.U32.AND UP0, UPT, UR13, 0xff, UPT ;  /* 0x000000ff0d00788c */ /* 0x000fe2000bf06070 */
[----:B------:R-:W-:Y:S01]  /*1620*/  R2UR UR11, R20 ;  /* 0x00000000140b72ca */ /* 0x000fe200000e0000 */
[----:B------:R-:W-:Y:S01]  /*1630*/  ULEA UR8, UR6, UR4, 0x3 ;  /* 0x0000000406087291 */ /* 0x000fe2000f8e18ff */
[----:B------:R-:W-:-:S08]  /*1640*/  UMOV UR24, URZ ;  /* 0x000000ff00187c82 */ /* 0x000fd00008000000 */
[----:B------:R1:W2:Y:S01]  /*1650*/  SYNCS.PHASECHK.TRANS64.TRYWAIT P0, [UR8+0x10], R2 ;  /* 0x00001002ff0075a7 */ /* 0x0002a20008001108 */
[----:B------:R-:W-:Y:S02]  /*1660*/  USHF.L.U32 UR35, UR35, 0x7, URZ ;  /* 0x0000000723237899 */ /* 0x000fe400080006ff */
[----:B------:R-:W-:Y:S01]  /*1670*/  USHF.L.U32 UR11, UR11, 0x8, URZ ;  /* 0x000000080b0b7899 */ /* 0x000fe200080006ff */
[----:B------:R-:W-:Y:S11]  /*1680*/  BRA.U !UP0, `(.L_x_20) ;  /* 0x0000000108a87547 */ /* 0x000ff6000b800000 */
[----:B------:R-:W-:Y:S01]  /*1690*/  UMOV UR16, URZ ;  /* 0x000000ff00107c82 */ /* 0x000fe20008000000 */
[----:B------:R-:W-:-:S05]  /*16a0*/  UMOV UR17, UR6 ;  /* 0x0000000600117c82 */ /* 0x000fca0008000000 */
.L_x_25:
[----:B-1----:R-:W-:Y:S01]  /*16b0*/  ULEA UR33, UR17, UR4, 0x3 ;  /* 0x0000000411217291 */ /* 0x002fe2000f8e18ff */
[----:B--2---:R-:W-:Y:S01]  /*16c0*/  @!P5 MOV R3, 0xc000 ;  /* 0x0000c0000003d802 */ /* 0x004fe20000000f00 */
[----:B--2---:R-:W-:Y:S10]  /*16d0*/  @P0 BRA `(.L_x_21) ;  /* 0x00000000000c0947 */ /* 0x004ff40003800000 */
[----:B------:R-:W-:-:S04]  /*16e0*/  SHF.L.U32 R5, R15, 0x1f, RZ ;  /* 0x0000001f0f057819 */ /* 0x000fc800000006ff */
[----:B------:R-:W2:Y:S02]  /*16f0*/  SYNCS.PHASECHK.TRANS64.TRYWAIT P0, [UR33+0x10], R5 ;  /* 0x00001005ff0075a7 */ /* 0x000ea40008001121 */
[----:B--2---:R-:W-:Y:S05]  /*1700*/  @!P0 BRA `(.L_x_22) ;  /* 0x0000009800248947 */ /* 0x004fea0003800000 */
.L_x_21:
[----:B------:R2:W-:Y:S01]  /*1710*/  @!P5 SYNCS.ARRIVE.TRANS64 RZ, [UR33], R3 ;  /* 0x00000003ffffd9a7 */ /* 0x0005e20008000021 */
[----:B------:R-:W-:Y:S04]  /*1720*/  BSSY.RECONVERGENT B0, `(.L_x_23) ;  /* 0x0000003000007945 */ /* 0x000fe80003800200 */
[----:B------:R-:W-:Y:S05]  /*1730*/  @P4 BRA `(.L_x_24) ;  /* 0x0000000000044947 */ /* 0x000fea0003800000 */
[----:B------:R-:W-:Y:S05]  /*1740*/  BPT.TRAP 0x1 ;  /* 0x000000040000795c */ /* 0x000fea0000300000 */
.L_x_24:
[----:B------:R-:W-:Y:S05]  /*1750*/  BSYNC.RECONVERGENT B0 ;  /* 0x0000000000007941 */ /* 0x000fea0003800200 */
.L_x_23:
[----:B------:R-:W-:Y:S02]  /*1760*/  UIADD3 UR6, UPT, UPT, UR17, 0x1, URZ ;  /* 0x0000000111067890 */ /* 0x000fe4000fffe0ff */
[----:B------:R-:W-:Y:S02]  /*1770*/  ULEA UR32, UR17, UR4, 0xe ;  /* 0x0000000411207291 */ /* 0x000fe4000f8e70ff */
[----:B------:R-:W-:Y:S02]  /*1780*/  UISETP.NE.AND UP0, UPT, UR6, 0x2, UPT ;  /* 0x000000020600788c */ /* 0x000fe4000bf05270 */
[----:B------:R-:W-:Y:S02]  /*1790*/  UIADD3 UR26, UP1, UPT, UR22, 0x80, URZ ;  /* 0x00000080161a7890 */ /* 0x000fe4000ff3e0ff */
[----:B------:R-:W-:Y:S02]  /*17a0*/  USEL UR9, URZ, 0x1, UP0 ;  /* 0x00000001ff097887 */ /* 0x000fe40008000000 */
[----:B------:R-:W-:-:S02]  /*17b0*/  USEL UR6, UR6, URZ, UP0 ;  /* 0x000000ff06067287 */ /* 0x000fc40008000000 */
[----:B------:R-:W-:Y:S02]  /*17c0*/  UIADD3 UR20, UP0, UPT, UR22, 0x180, URZ ;  /* 0x0000018016147890 */ /* 0x000fe4000ff1e0ff */
[----:B------:R-:W-:Y:S01]  /*17d0*/  ULEA UR8, UR6, UR4, 0x3 ;  /* 0x0000000406087291 */ /* 0x000fe2000f8e18ff */
[----:B------:R-:W-:Y:S01]  /*17e0*/  LOP3.LUT R15, R15, UR9, RZ, 0x3c, !PT ;  /* 0x000000090f0f7c12 */ /* 0x000fe2000f8e3cff */
[----:B------:R-:W-:Y:S02]  /*17f0*/  USHF.L.U32 UR34, UR16, 0x7, URZ ;  /* 0x0000000710227899 */ /* 0x000fe400080006ff */
[----:B------:R-:W-:Y:S01]  /*1800*/  UIADD3.X UR27, UPT, UPT, URZ, UR23, URZ, UP1, !UPT ;  /* 0x00000017ff1b7290 */ /* 0x000fe20008ffe4ff */
[----:B-1----:R-:W-:Y:S01]  /*1810*/  SHF.L.U32 R2, R15, 0x1f, RZ ;  /* 0x0000001f0f027819 */ /* 0x002fe200000006ff */
[----:B------:R-:W-:Y:S02]  /*1820*/  UIADD3 UR32, UPT, UPT, UR32, 0xc400, URZ ;  /* 0x0000c40020207890 */ /* 0x000fe4000fffe0ff */
[----:B------:R-:W-:Y:S01]  /*1830*/  UIADD3.X UR21, UPT, UPT, URZ, UR23, URZ, UP0, !UPT ;  /* 0x00000017ff157290 */ /* 0x000fe200087fe4ff */
[----:B------:R1:W1:Y:S01]  /*1840*/  SYNCS.PHASECHK.TRANS64.TRYWAIT P0, [UR8+0x10], R2 ;  /* 0x00001002ff0075a7 */ /* 0x0002620008001108 */
[----:B------:R-:W-:Y:S01]  /*1850*/  ULEA UR8, UR17, UR4, 0xf ;  /* 0x0000000411087291 */ /* 0x000fe2000f8e78ff */
[----:B------:R-:W-:Y:S01]  /*1860*/  UMOV UR18, 0x0 ;  /* 0x0000000000127882 */ /* 0x000fe20000000000 */
[----:B------:R-:W-:-:S02]  /*1870*/  UMOV UR19, 0x10000000 ;  /* 0x1000000000137882 */ /* 0x000fc40000000000 */
[----:B------:R-:W-:Y:S01]  /*1880*/  UIADD3 UR8, UPT, UPT, UR8, 0x14400, URZ ;  /* 0x0001440008087890 */ /* 0x000fe2000fffe0ff */
[----:B------:R1:W-:Y:S01]  /*1890*/  UTMALDG.3D [UR32], [UR26], desc[UR18] ;  /* 0x000012201a0075b4 */ /* 0x0003e20008011000 */
[----:B------:R-:W-:Y:S01]  /*18a0*/  UMOV UR12, UR36 ;  /* 0x00000024000c7c82 */ /* 0x000fe20008000000 */
[----:B------:R-:W-:Y:S01]  /*18b0*/  UMOV UR9, UR33 ;  /* 0x0000002100097c82 */ /* 0x000fe20008000000 */
[----:B------:R-:W-:Y:S01]  /*18c0*/  UMOV UR10, UR34 ;  /* 0x00000022000a7c82 */ /* 0x000fe20008000000 */
[----:B------:R-:W-:Y:S01]  /*18d0*/  UIADD3 UR16, UPT, UPT, UR16, 0x1, URZ ;  /* 0x0000000110107890 */ /* 0x000fe2000fffe0ff */
[----:B------:R-:W-:Y:S01]  /*18e0*/  UMOV UR24, UR5 ;  /* 0x0000000500187c82 */ /* 0x000fe20008000000 */
[----:B------:R-:W-:Y:S02]  /*18f0*/  UMOV UR17, UR6 ;  /* 0x0000000600117c82 */ /* 0x000fe40008000000 */
[----:B------:R1:W-:Y:S01]  /*1900*/  UTMALDG.3D [UR8], [UR20], desc[UR18] ;  /* 0x00001208140075b4 */ /* 0x0003e20008011000 */
[----:B------:R-:W-:-:S09]  /*1910*/  UISETP.NE.AND UP0, UPT, UR16, UR5, UPT ;  /* 0x000000051000728c */ /* 0x000fd2000bf05270 */
[----:B------:R-:W-:Y:S05]  /*1920*/  BRA.U UP0, `(.L_x_25) ;  /* 0xfffffffd00607547 */ /* 0x000fea000b83ffff */
.L_x_20:
[----:B-1----:R-:W-:Y:S01]  /*1930*/  ULEA UR8, UR6, UR4, 0x3 ;  /* 0x0000000406087291 */ /* 0x002fe2000f8e18ff */
[----:B------:R-:W-:Y:S01]  /*1940*/  SHF.L.U32 R2, R15, 0x1f, RZ ;  /* 0x0000001f0f027819 */ /* 0x000fe200000006ff */
[----:B------:R-:W-:Y:S01]  /*1950*/  @!P1 SYNCS.ARRIVE.TRANS64.A1T0 RZ, [UR4+0x68], RZ ;  /* 0x000068ffffff99a7 */ /* 0x000fe20008100004 */
[----:B------:R-:W-:-:S06]  /*1960*/  UISETP.GT.AND UP0, UPT, UR15, UR14, UPT ;  /* 0x0000000e0f00728c */ /* 0x000fcc000bf04270 */
[----:B--2---:R1:W2:Y:S03]  /*1970*/  SYNCS.PHASECHK.TRANS64.TRYWAIT P0, [UR8+0x10], R2 ;  /* 0x00001002ff0075a7 */ /* 0x0042a60008001108 */
[----:B------:R-:W-:Y:S05]  /*1980*/  BRA.U !UP0, `(.L_x_26) ;  /* 0x0000000108ac7547 */ /* 0x000fea000b800000 */
[----:B------:R-:W-:Y:S01]  /*1990*/  UIADD3 UR21, UPT, UPT, UR7, UR24, URZ ;  /* 0x0000001807157290 */ /* 0x000fe2000fffe0ff */
[----:B------:R-:W-:-:S11]  /*19a0*/  UMOV UR25, UR6 ;  /* 0x0000000600197c82 */ /* 0x000fd60008000000 */
.L_x_31:
[----:B-1----:R-:W-:Y:S01]  /*19b0*/  ULEA UR17, UR25, UR4, 0x3 ;  /* 0x0000000419117291 */ /* 0x002fe2000f8e18ff */
[----:B--2---:R-:W-:Y:S01]  /*19c0*/  @!P5 MOV R3, 0xc000 ;  /* 0x0000c0000003d802 */ /* 0x004fe20000000f00 */
[----:B--2---:R-:W-:Y:S10]  /*19d0*/  @P0 BRA `(.L_x_27) ;  /* 0x00000000000c0947 */ /* 0x004ff40003800000 */
[----:B------:R-:W-:-:S04]  /*19e0*/  SHF.L.U32 R5, R15, 0x1f, RZ ;  /* 0x0000001f0f057819 */ /* 0x000fc800000006ff */
[----:B------:R-:W2:Y:S02]  /*19f0*/  SYNCS.PHASECHK.TRANS64.TRYWAIT P0, [UR17+0x10], R5 ;  /* 0x00001005ff0075a7 */ /* 0x000ea40008001111 */
[----:B--2---:R-:W-:Y:S05]  /*1a00*/  @!P0 BRA `(.L_x_28) ;  /* 0x00000094007c8947 */ /* 0x004fea0003800000 */
.L_x_27:
[----:B------:R2:W-:Y:S01]  /*1a10*/  @!P5 SYNCS.ARRIVE.TRANS64 RZ, [UR17], R3 ;  /* 0x00000003ffffd9a7 */ /* 0x0005e20008000011 */
[----:B------:R-:W-:Y:S04]  /*1a20*/  BSSY.RECONVERGENT B0, `(.L_x_29) ;  /* 0x0000003000007945 */ /* 0x000fe80003800200 */
[----:B------:R-:W-:Y:S05]  /*1a30*/  @P4 BRA `(.L_x_30) ;  /* 0x0000000000044947 */ /* 0x000fea0003800000 */
[----:B------:R-:W-:Y:S05]  /*1a40*/  BPT.TRAP 0x1 ;  /* 0x000000040000795c */ /* 0x000fea0000300000 */
.L_x_30:
[----:B------:R-:W-:Y:S05]  /*1a50*/  BSYNC.RECONVERGENT B0 ;  /* 0x0000000000007941 */ /* 0x000fea0003800200 */
.L_x_29:
        /* <DEDUP_REMOVED lines=10> */
[----:B------:R-:W-:Y:S01]  /*1b00*/  UIADD3 UR16, UPT, UPT, UR16, 0xc400, URZ ;  /* 0x0000c40010107890 */ /* 0x000fe2000fffe0ff */
[----:B-1----:R-:W-:Y:S01]  /*1b10*/  SHF.L.U32 R2, R15, 0x1f, RZ ;  /* 0x0000001f0f027819 */ /* 0x002fe200000006ff */
[----:B------:R-:W-:Y:S02]  /*1b20*/  UIADD3.X UR31, UPT, UPT, URZ, UR23, URZ, UP1, !UPT ;  /* 0x00000017ff1f7290 */ /* 0x000fe40008ffe4ff */
[----:B------:R-:W-:Y:S01]  /*1b30*/  UIADD3.X UR29, UPT, UPT, URZ, UR23, URZ, UP0, !UPT ;  /* 0x00000017ff1d7290 */ /* 0x000fe200087fe4ff */
[----:B------:R1:W1:Y:S01]  /*1b40*/  SYNCS.PHASECHK.TRANS64.TRYWAIT P0, [UR8+0x10], R2 ;  /* 0x00001002ff0075a7 */ /* 0x0002620008001108 */
[----:B------:R-:W-:Y:S01]  /*1b50*/  ULEA UR8, UR25, UR4, 0xf ;  /* 0x0000000419087291 */ /* 0x000fe2000f8e78ff */
[----:B------:R-:W-:Y:S01]  /*1b60*/  UMOV UR26, 0x0 ;  /* 0x00000000001a7882 */ /* 0x000fe20000000000 */
[----:B------:R-:W-:-:S02]  /*1b70*/  UMOV UR27, 0x10000000 ;  /* 0x10000000001b7882 */ /* 0x000fc40000000000 */
[----:B------:R-:W-:Y:S01]  /*1b80*/  UIADD3 UR8, UPT, UPT, UR8, 0x14400, URZ ;  /* 0x0001440008087890 */ /* 0x000fe2000fffe0ff */
[----:B------:R-:W-:Y:S01]  /*1b90*/  UMOV UR19, UR35 ;  /* 0x0000002300137c82 */ /* 0x000fe20008000000 */
[----:B------:R-:W-:Y:S01]  /*1ba0*/  UMOV UR20, UR36 ;  /* 0x0000002400147c82 */ /* 0x000fe20008000000 */
[----:B------:R-:W-:Y:S01]  /*1bb0*/  UMOV UR12, UR36 ;  /* 0x00000024000c7c82 */ /* 0x000fe20008000000 */
[----:B------:R-:W-:Y:S01]  /*1bc0*/  UMOV UR9, UR17 ;  /* 0x0000001100097c82 */ /* 0x000fe20008000000 */
[----:B------:R-:W-:Y:S01]  /*1bd0*/  UMOV UR10, UR18 ;  /* 0x00000012000a7c82 */ /* 0x000fe20008000000 */
[----:B------:R1:W-:Y:S01]  /*1be0*/  UTMALDG.3D [UR16], [UR30], desc[UR26] ;  /* 0x00001a101e0075b4 */ /* 0x0003e20008011000 */
[----:B------:R-:W-:Y:S01]  /*1bf0*/  UIADD3 UR24, UPT, UPT, UR24, 0x1, URZ ;  /* 0x0000000118187890 */ /* 0x000fe2000fffe0ff */
[----:B------:R-:W-:-:S03]  /*1c00*/  UMOV UR25, UR6 ;  /* 0x0000000600197c82 */ /* 0x000fc60008000000 */
[----:B------:R-:W-:Y:S01]  /*1c10*/  UISETP.NE.AND UP0, UPT, UR24, UR21, UPT ;  /* 0x000000151800728c */ /* 0x000fe2000bf05270 */
[----:B------:R1:W-:Y:S08]  /*1c20*/  UTMALDG.3D [UR8], [UR28], desc[UR26] ;  /* 0x00001a081c0075b4 */ /* 0x0003f00008011000 */
[----:B------:R-:W-:Y:S05]  /*1c30*/  BRA.U UP0, `(.L_x_31) ;  /* 0xfffffffd005c7547 */ /* 0x000fea000b83ffff */
.L_x_26:
[----:B-1----:R-:W-:Y:S01]  /*1c40*/  LEA R2, R14, UR4, 0x3 ;  /* 0x000000040e027c11 */ /* 0x002fe2000f8e18ff */
[----:B------:R-:W-:Y:S01]  /*1c50*/  NOP ;  /* 0x0000000000007918 */ /* 0x000fe20000000000 */
[----:B--2---:R-:W-:Y:S02]  /*1c60*/  SHF.L.U32 R3, R12, 0x1f, RZ ;  /* 0x0000001f0c037819 */ /* 0x004fe400000006ff */
[----:B------:R-:W-:Y:S02]  /*1c70*/  LEA R4, R14, UR4, 0x4 ;  /* 0x000000040e047c11 */ /* 0x000fe4000f8e20ff */
[----:B------:R-:W1:Y:S02]  /*1c80*/  SYNCS.PHASECHK.TRANS64.TRYWAIT P0, [R2+URZ+0x70], R3 ;  /* 0x00007003020075a7 */ /* 0x000e6400080011ff */
[----:B-1----:R-:W-:Y:S05]  /*1c90*/  @!P0 BRA `(.L_x_32) ;  /* 0x0000009000f08947 */ /* 0x002fea0003800000 */
.L_x_124:
[----:B------:R-:W2:Y:S01]  /*1ca0*/  LDS.128 R4, [R4+0xe0] ;  /* 0x0000e00004047984 */ /* 0x000ea20000000c00 */
[----:B---3--:R-:W-:Y:S01]  /*1cb0*/  ISETP.GE.AND P0, PT, R72, 0x1, PT ;  /* 0x000000014800780c */ /* 0x008fe20003f06270 */
[----:B-1----:R-:W-:Y:S01]  /*1cc0*/  VIADD R2, R2, 0x80 ;  /* 0x0000008002027836 */ /* 0x002fe20000000000 */
[----:B------:R-:W-:Y:S01]  /*1cd0*/  @!PT LDS RZ, [RZ] ;  /* 0x00000000fffff984 */ /* 0x000fe20000000800 */
[----:B------:R-:W-:Y:S01]  /*1ce0*/  @!PT LDS RZ, [RZ] ;  /* 0x00000000fffff984 */ /* 0x000fe20000000800 */
[----:B------:R-:W-:Y:S01]  /*1cf0*/  @!PT LDS RZ, [RZ] ;  /* 0x00000000fffff984 */ /* 0x000fe20000000800 */
[----:B------:R-:W-:Y:S01]  /*1d00*/  @!PT LDS RZ, [RZ] ;  /* 0x00000000fffff984 */ /* 0x000fe20000000800 */
[----:B------:R1:W-:Y:S06]  /*1d10*/  MEMBAR.ALL.CTA ;  /* 0x0000000000007992 */ /* 0x0003ec0000008000 */
[----:B-1----:R-:W1:Y:S01]  /*1d20*/  FENCE.VIEW.ASYNC.S ;  /* 0x00000000000073c6 */ /* 0x002e620000000000 */
[----:B------:R-:W-:-:S04]  /*1d30*/  PRMT R2, RZ, 0x654, R2 ;  /* 0x00000654ff027816 */ /* 0x000fc80000000002 */
[----:B-1----:R1:W-:Y:S01]  /*1d40*/  SYNCS.ARRIVE.TRANS64.RED.A1T0 RZ, [R2+URZ], RZ ;  /* 0x000000ff02ff79a7 */ /* 0x0023e200081004ff */
[----:B--2---:R-:W-:-:S13]  /*1d50*/  LOP3.LUT P2, RZ, R6, 0x1, RZ, 0xc0, !PT ;  /* 0x0000000106ff7812 */ /* 0x004fda000784c0ff */
[----:B------:R-:W-:Y:S01]  /*1d60*/  @P2 SHF.R.U32.HI R3, RZ, 0x10, R5 ;  /* 0x00000010ff032819 */ /* 0x000fe20000011605 */
[----:B------:R-:W-:Y:S01]  /*1d70*/  VOTEU.ANY UP0, P2 ;  /* 0x0000000000ff7886 */ /* 0x000fe20001000100 */
[----:B------:R-:W-:Y:S02]  /*1d80*/  @P2 MOV R13, R4 ;  /* 0x00000004000d2202 */ /* 0x000fe40000000f00 */
[----:B------:R-:W-:Y:S02]  /*1d90*/  @P2 R2UR.BROADCAST UR8, R3 ;  /* 0x00000000030822ca */ /* 0x000fe400008e0000 */
[----:B------:R-:W-:-:S11]  /*1da0*/  @P2 LOP3.LUT R11, R5, 0xffff, RZ, 0xc0, !PT ;  /* 0x0000ffff050b2812 */ /* 0x000fd600078ec0ff */
[----:B------:R-:W-:Y:S01]  /*1db0*/  @UP0 UMOV UR36, UR8 ;  /* 0x0000000800240c82 */ /* 0x000fe20008000000 */
[----:B-1----:R-:W-:Y:S05]  /*1dc0*/  @!P0 BRA `(.L_x_33) ;  /* 0x0000000000b88947 */ /* 0x002fea0003800000 */
[----:B------:R-:W4:Y:S01]  /*1dd0*/  LDC.64 R4, c[0x0][0xb18] ;  /* 0x0002c600ff047b82 */ /* 0x000f220000000a00 */
[----:B------:R-:W-:-:S07]  /*1de0*/  ISETP.NE.AND P3, PT, R72, 0x1, PT ;  /* 0x000000014800780c */ /* 0x000fce0003f65270 */
[----:B------:R-:W1:Y:S08]  /*1df0*/  LDC.64 R6, c[0x0][0xb10] ;  /* 0x0002c400ff067b82 */ /* 0x000e700000000a00 */
[----:B------:R-:W2:Y:S08]  /*1e00*/  LDC R16, c[0x0][0xb20] ;  /* 0x0002c800ff107b82 */ /* 0x000eb00000000800 */
[----:B------:R-:W3:Y:S01]  /*1e10*/  LDC R18, c[0x0][0xb0c] ;  /* 0x0002c300ff127b82 */ /* 0x000ee20000000800 */
[----:B----4-:R-:W-:Y:S01]  /*1e20*/  IMAD.HI.U32 R17, R0, R5, RZ ;  /* 0x0000000500117227 */ /* 0x010fe200078e00ff */
[----:B------:R-:W-:-:S03]  /*1e30*/  ISETP.NE.AND P0, PT, R4, 0x1, PT ;  /* 0x000000010400780c */ /* 0x000fc60003f05270 */
[----:B------:R-:W-:-:S03]  /*1e40*/  IMAD.HI.U32 R5, R11, R5, RZ ;  /* 0x000000050b057227 */ /* 0x000fc600078e00ff */
[----:B------:R-:W4:Y:S01]  /*1e50*/  LDC.64 R2, c[0x0][0xb28] ;  /* 0x0002ca00ff027b82 */ /* 0x000f220000000a00 */
[----:B-1----:R-:W-:-:S04]  /*1e60*/  IMAD.HI.U32 R20, R9, R6, RZ ;  /* 0x0000000609147227 */ /* 0x002fc800078e00ff */
[----:B------:R-:W-:Y:S01]  /*1e70*/  IMAD.HI.U32 R22, R13, R6, RZ ;  /* 0x000000060d167227 */ /* 0x000fe200078e00ff */
[----:B------:R-:W-:Y:S02]  /*1e80*/  SHF.R.U32.HI R20, RZ, R7, R20 ;  /* 0x00000007ff147219 */ /* 0x000fe40000011614 */
[-C--:B--2---:R-:W-:Y:S02]  /*1e90*/  SHF.R.U32.HI R17, RZ, R16.reuse, R17 ;  /* 0x00000010ff117219 */ /* 0x084fe40000011611 */
[----:B------:R-:W-:Y:S02]  /*1ea0*/  SHF.R.U32.HI R16, RZ, R16, R5 ;  /* 0x00000010ff107219 */ /* 0x000fe40000011605 */
[----:B------:R-:W-:Y:S02]  /*1eb0*/  SEL R17, R0, R17, !P0 ;  /* 0x0000001100117207 */ /* 0x000fe40004000000 */
[----:B------:R-:W-:Y:S02]  /*1ec0*/  SHF.R.U32.HI R22, RZ, R7, R22 ;  /* 0x00000007ff167219 */ /* 0x000fe40000011616 */
[----:B---3--:R-:W-:-:S02]  /*1ed0*/  ISETP.NE.AND P1, PT, R18, 0x1, PT ;  /* 0x000000011200780c */ /* 0x008fc40003f25270 */
[----:B------:R-:W-:Y:S02]  /*1ee0*/  SEL R5, R11, R16, !P0 ;  /* 0x000000100b057207 */ /* 0x000fe40004000000 */
[----:B------:R-:W-:Y:S02]  /*1ef0*/  SEL R19, R9, R20, !P1 ;  /* 0x0000001409137207 */ /* 0x000fe40004800000 */
[----:B------:R-:W-:Y:S01]  /*1f00*/  SEL R7, R13, R22, !P1 ;  /* 0x000000160d077207 */ /* 0x000fe20004800000 */
[----:B----4-:R-:W-:-:S04]  /*1f10*/  IMAD.HI.U32 R20, R17, R2, RZ ;  /* 0x0000000211147227 */ /* 0x010fc800078e00ff */
[----:B------:R-:W-:Y:S01]  /*1f20*/  IMAD.HI.U32 R6, R19, R2, RZ ;  /* 0x0000000213067227 */ /* 0x000fe200078e00ff */
[----:B------:R-:W-:-:S04]  /*1f30*/  @P3 SHF.R.U32.HI R17, RZ, R3, R20 ;  /* 0x00000003ff113219 */ /* 0x000fc80000011614 */
        /* <DEDUP_REMOVED lines=8> */
[----:B------:R-:W-:-:S04]  /*1fc0*/  @!P0 IMAD.HI.U32 R16, R7, R2, RZ ;  /* 0x0000000207108227 */ /* 0x000fc800078e00ff */
[----:B------:R-:W-:Y:S01]  /*1fd0*/  IMAD.MOV R2, RZ, RZ, -R6 ;  /* 0x000000ffff027224 */ /* 0x000fe200078e0a06 */
[----:B------:R-:W-:-:S03]  /*1fe0*/  @!P0 SHF.R.U32.HI R16, RZ, R3, R16 ;  /* 0x00000003ff108219 */ /* 0x000fc60000011610 */
[----:B------:R-:W-:Y:S01]  /*1ff0*/  IMAD R2, R72, R2, R5 ;  /* 0x0000000248027224 */ /* 0x000fe200078e0205 */
[----:B------:R-:W-:Y:S02]  /*2000*/  @!P0 SEL R3, R7, R16, !P3 ;  /* 0x0000001007038207 */ /* 0x000fe40005800000 */
[----:B------:R-:W-:-:S03]  /*2010*/  IADD3 R16, PT, PT, -R5, RZ, RZ ;  /* 0x000000ff05107210 */ /* 0x000fc60007ffe1ff */
[--C-:B------:R-:W-:Y:S02]  /*2020*/  @!P0 IMAD.IADD R6, R6, 0x1, -R3.reuse ;  /* 0x0000000106068824 */ /* 0x100fe400078e0a03 */
[----:B------:R-:W-:Y:S01]  /*2030*/  @!P0 IMAD R3, R2, R19, R3 ;  /* 0x0000001302038224 */ /* 0x000fe200078e0203 */
[----:B------:R-:W-:Y:S01]  /*2040*/  IADD3 R2, PT, PT, -R7, RZ, RZ ;  /* 0x000000ff07027210 */ /* 0x000fe20007ffe1ff */
[----:B------:R-:W-:Y:S02]  /*2050*/  @!P0 IMAD R5, R72, R6, R7 ;  /* 0x0000000648058224 */ /* 0x000fe400078e0207 */
[----:B------:R-:W-:Y:S02]  /*2060*/  IMAD R11, R4, R16, R11 ;  /* 0x00000010040b7224 */ /* 0x000fe400078e020b */
[----:B------:R-:W-:Y:S02]  /*2070*/  @!P0 IMAD.MOV.U32 R7, RZ, RZ, R3 ;  /* 0x000000ffff078224 */ /* 0x000fe400078e0003 */
[----:B------:R-:W-:-:S02]  /*2080*/  IMAD R2, R18, R2, R13 ;  /* 0x0000000212027224 */ /* 0x000fc400078e020d */
[----:B------:R-:W-:Y:S02]  /*2090*/  IMAD R11, R5, R4, R11 ;  /* 0x00000004050b7224 */ /* 0x000fe400078e020b */
[----:B------:R-:W-:Y:S02]  /*20a0*/  IMAD R13, R7, R18, R2 ;  /* 0x00000012070d7224 */ /* 0x000fe400078e0202 */
.L_x_33:
[----:B------:R-:W1:Y:S02]  /*20b0*/  LDCU UR8, c[0x0][0xb30] ;  /* 0x00016600ff0877ac */ /* 0x000e640008000800 */
[----:B-1----:R-:W-:-:S09]  /*20c0*/  UISETP.NE.AND UP0, UPT, UR8, 0x1, UPT ;  /* 0x000000010800788c */ /* 0x002fd2000bf05270 */
[----:B------:R-:W-:Y:S05]  /*20d0*/  BRA.U UP0, `(.L_x_34) ;  /* 0x0000000100407547 */ /* 0x000fea000b800000 */
[----:B------:R-:W1:Y:S08]  /*20e0*/  LDC.64 R4, c[0x0][0xb10] ;  /* 0x0002c400ff047b82 */ /* 0x000e700000000a00 */
[----:B------:R-:W2:Y:S08]  /*20f0*/  LDC.64 R2, c[0x0][0xb18] ;  /* 0x0002c600ff027b82 */ /* 0x000eb00000000a00 */
[----:B------:R-:W3:Y:S08]  /*2100*/  LDC R6, c[0x0][0xb20] ;  /* 0x0002c800ff067b82 */ /* 0x000ef00000000800 */
[----:B------:R-:W4:Y:S01]  /*2110*/  LDC R16, c[0x0][0xb0c] ;  /* 0x0002c300ff107b82 */ /* 0x000f220000000800 */
[----:B-1----:R-:W-:-:S05]  /*2120*/  IMAD.HI.U32 R4, R13, R4, RZ ;  /* 0x000000040d047227 */ /* 0x002fca00078e00ff */
[----:B------:R-:W-:Y:S01]  /*2130*/  SHF.R.U32.HI R4, RZ, R5, R4 ;  /* 0x00000005ff047219 */ /* 0x000fe20000011604 */
[----:B--2---:R-:W-:Y:S01]  /*2140*/  IMAD.HI.U32 R3, R11, R3, RZ ;  /* 0x000000030b037227 */ /* 0x004fe200078e00ff */
[----:B------:R-:W-:-:S04]  /*2150*/  ISETP.NE.AND P0, PT, R2, 0x1, PT ;  /* 0x000000010200780c */ /* 0x000fc80003f05270 */
[----:B---3--:R-:W-:-:S04]  /*2160*/  SHF.R.U32.HI R6, RZ, R6, R3 ;  /* 0x00000006ff067219 */ /* 0x008fc80000011603 */
[----:B------:R-:W-:Y:S02]  /*2170*/  SEL R3, R11, R6, !P0 ;  /* 0x000000060b037207 */ /* 0x000fe40004000000 */
[----:B----4-:R-:W-:-:S04]  /*2180*/  ISETP.NE.AND P1, PT, R16, 0x1, PT ;  /* 0x000000011000780c */ /* 0x010fc80003f25270 */
[----:B------:R-:W-:-:S05]  /*2190*/  SEL R4, R13, R4, !P1 ;  /* 0x000000040d047207 */ /* 0x000fca0004800000 */
[----:B------:R-:W-:Y:S02]  /*21a0*/  IMAD.IADD R5, R3, 0x1, -R4 ;  /* 0x0000000103057824 */ /* 0x000fe400078e0a04 */
[----:B------:R-:W-:Y:S02]  /*21b0*/  IMAD.IADD R3, R4, 0x1, -R3 ;  /* 0x0000000104037824 */ /* 0x000fe400078e0a03 */
[----:B------:R-:W-:Y:S02]  /*21c0*/  IMAD R13, R5, R16, R13 ;  /* 0x00000010050d7224 */ /* 0x000fe400078e020d */
[----:B------:R-:W-:-:S07]  /*21d0*/  IMAD R11, R3, R2, R11 ;  /* 0x00000002030b7224 */ /* 0x000fce00078e020b */
.L_x_34:
[----:B------:R-:W-:Y:S01]  /*21e0*/  VIADD R14, R14, 0x1 ;  /* 0x000000010e0e7836 */ /* 0x000fe20000000000 */
[----:B------:R-:W-:Y:S01]  /*21f0*/  PLOP3.LUT P1, PT, PT, PT, PT, 0x80, 0x8 ;  /* 0x000000000008781c */ /* 0x000fe20003f2f070 */
[----:B------:R-:W-:Y:S02]  /*2200*/  IMAD.IADD R21, R13, 0x1, R152 ;  /* 0x000000010d157824 */ /* 0x000fe400078e0298 */
[----:B------:R-:W-:Y:S01]  /*2210*/  IMAD.IADD R20, R11, 0x1, R150 ;  /* 0x000000010b147824 */ /* 0x000fe200078e0296 */
[----:B------:R-:W-:-:S04]  /*2220*/  ISETP.NE.AND P0, PT, R14, 0x2, PT ;  /* 0x000000020e00780c */ /* 0x000fc80003f05270 */
[----:B------:R-:W-:Y:S02]  /*2230*/  SEL R3, RZ, 0x1, P0 ;  /* 0x00000001ff037807 */ /* 0x000fe40000000000 */
[----:B------:R-:W-:Y:S02]  /*2240*/  SEL R14, R14, RZ, P0 ;  /* 0x000000ff0e0e7207 */ /* 0x000fe40000000000 */
[----:B------:R-:W-:Y:S01]  /*2250*/  LOP3.LUT R12, R12, R3, RZ, 0x3c, !PT ;  /* 0x000000030c0c7212 */ /* 0x000fe200078e3cff */
[----:B------:R-:W-:Y:S06]  /*2260*/  @P2 BRA `(.L_x_35) ;  /* 0xfffffff000982947 */ /* 0x000fec000383ffff */
[----:B------:R-:W-:Y:S01]  /*2270*/  UIADD3 UR5, UPT, UPT, UR4, 0x10, URZ ;  /* 0x0000001004057890 */ /* 0x000fe2000fffe0ff */
[----:B------:R-:W-:-:S03]  /*2280*/  SHF.L.U32 R3, R15, 0x1f, RZ ;  /* 0x0000001f0f037819 */ /* 0x000fc600000006ff */
[----:B------:R-:W-:-:S09]  /*2290*/  ULEA UR4, UR6, UR5, 0x3 ;  /* 0x0000000506047291 */ /* 0x000fd2000f8e18ff */
[----:B------:R-:W1:Y:S02]  /*22a0*/  SYNCS.PHASECHK.TRANS64.TRYWAIT P0, [UR4], R3 ;  /* 0x00000003ff0075a7 */ /* 0x000e640008001104 */
[----:B-1----:R-:W-:Y:S05]  /*22b0*/  @!P0 BRA `(.L_x_36) ;  /* 0x0000008c007c8947 */ /* 0x002fea0003800000 */
.L_x_126:
[----:B------:R-:W-:-:S04]  /*22c0*/  UIADD3 UR6, UPT, UPT, UR6, 0x1, URZ ;  /* 0x0000000106067890 */ /* 0x000fc8000fffe0ff */
[----:B------:R-:W-:-:S04]  /*22d0*/  UISETP.NE.AND UP0, UPT, UR6, 0x2, UPT ;  /* 0x000000020600788c */ /* 0x000fc8000bf05270 */
[----:B------:R-:W-:Y:S02]  /*22e0*/  USEL UR4, URZ, 0x1, UP0 ;  /* 0x00000001ff047887 */ /* 0x000fe40008000000 */
[----:B------:R-:W-:-:S04]  /*22f0*/  USEL UR6, UR6, URZ, UP0 ;  /* 0x000000ff06067287 */ /* 0x000fc80008000000 */
[----:B------:R-:W-:Y:S01]  /*2300*/  ULEA UR6, UR6, UR5, 0x3 ;  /* 0x0000000506067291 */ /* 0x000fe2000f8e18ff */
[----:B-1----:R-:W-:-:S04]  /*2310*/  LOP3.LUT R3, R15, UR4, RZ, 0x3c, !PT ;  /* 0x000000040f037c12 */ /* 0x002fc8000f8e3cff */
[----:B------:R-:W-:Y:S01]  /*2320*/  SHF.L.U32 R3, R3, 0x1f, RZ ;  /* 0x0000001f03037819 */ /* 0x000fe200000006ff */
[----:B----4-:R-:W-:-:S07]  /*2330*/  IMAD.U32 R0, RZ, RZ, UR6 ;  /* 0x00000006ff007e24 */ /* 0x010fce000f8e00ff */
.L_x_37:
[----:B-1----:R1:W2:Y:S02]  /*2340*/  SYNCS.PHASECHK.TRANS64.TRYWAIT P0, [R0+URZ], R3 ;  /* 0x00000003000075a7 */ /* 0x0022a400080011ff */
[----:B--2---:R-:W-:Y:S05]  /*2350*/  @!P0 NANOSLEEP.SYNCS 0x989680 ;  /* 0x009896800000895d */ /* 0x004fea0003900000 */
[----:B------:R-:W2:Y:S02]  /*2360*/  @!P0 SYNCS.PHASECHK.TRANS64 P0, [R0+URZ], R3 ;  /* 0x00000003000085a7 */ /* 0x000ea400080010ff */
[----:B--2---:R-:W-:Y:S05]  /*2370*/  @P0 EXIT ;  /* 0x000000000000094d */ /* 0x004fea0003800000 */
[----:B------:R-:W-:Y:S05]  /*2380*/  BRA `(.L_x_37) ;  /* 0xfffffffc00ec7947 */ /* 0x000fea000383ffff */
.L_x_17:
[----:B------:R-:W-:-:S04]  /*2390*/  UISETP.NE.AND UP1, UPT, UR37, URZ, UPT ;  /* 0x000000ff2500728c */ /* 0x000fc8000bf25270 */
[----:B------:R-:W-:-:S09]  /*23a0*/  UISETP.NE.OR UP1, UPT, UR8, 0x1, UP1 ;  /* 0x000000010800788c */ /* 0x000fd20008f25670 */
[----:B------:R-:W-:Y:S05]  /*23b0*/  BRA.U UP1, `(.L_x_38) ;  /* 0x0000000501487547 */ /* 0x000fea000b800000 */
[----:B------:R-:W-:Y:S01]  /*23c0*/  ISETP.NE.AND P2, PT, R2, RZ, PT ;  /* 0x000000ff0200720c */ /* 0x000fe20003f45270 */
[----:B------:R-:W-:Y:S01]  /*23d0*/  IMAD.MOV.U32 R12, RZ, RZ, 0x1 ;  /* 0x00000001ff0c7424 */ /* 0x000fe200078e00ff */
[----:B------:R-:W-:Y:S02]  /*23e0*/  CS2R R10, SRZ ;  /* 0x00000000000a7805 */ /* 0x000fe4000001ff00 */
[----:B------:R-:W-:Y:S01]  /*23f0*/  CS2R R8, SRZ ;  /* 0x0000000000087805 */ /* 0x000fe2000001ff00 */
[----:B------:R-:W-:Y:S01]  /*2400*/  UMOV UR4, 0x400 ;  /* 0x0000040000047882 */ /* 0x000fe20000000000 */
[----:B------:R-:W-:Y:S01]  /*2410*/  UMOV UR6, URZ ;  /* 0x000000ff00067c82 */ /* 0x000fe20008000000 */
[----:B------:R-:W-:-:S12]  /*2420*/  ULEA UR37, UR37, UR4, 0x18 ;  /* 0x0000000425257291 */ /* 0x000fd8000f8ec0ff */
.L_x_42:
[----:B------:R-:W-:Y:S02]  /*2430*/  LEA R0, R8, UR37, 0x3 ;  /* 0x0000002508007c11 */ /* 0x000fe4000f8e18ff */
[----:B------:R-:W-:-:S03]  /*2440*/  SHF.L.U32 R5, R9, 0x1f, RZ ;  /* 0x0000001f09057819 */ /* 0x000fc600000006ff */
[----:B------:R-:W-:Y:S01]  /*2450*/  VIADD R4, R0, 0xc0 ;  /* 0x000000c000047836 */ /* 0x000fe20000000000 */
[----:B------:R-:W1:Y:S02]  /*2460*/  SYNCS.PHASECHK.TRANS64.TRYWAIT P0, [R0+URZ+0xb0], R5 ;  /* 0x0000b005000075a7 */ /* 0x000e6400080011ff */
[----:B-1----:R-:W-:Y:S05]  /*2470*/  @!P0 BRA `(.L_x_39) ;  /* 0x0000008c00248947 */ /* 0x002fea0003800000 */
.L_x_127:
[----:B------:R-:W-:Y:S01]  /*2480*/  ULEA UR5, UR6, UR37, 0x3 ;  /* 0x0000002506057291 */ /* 0x000fe2000f8e18ff */
[----:B------:R-:W-:Y:S02]  /*2490*/  PRMT R4, RZ, 0x654, R4 ;  /* 0x00000654ff047816 */ /* 0x000fe40000000004 */
[----:B-1----:R-:W-:Y:S01]  /*24a0*/  SHF.L.U32 R5, R12, 0x1f, RZ ;  /* 0x0000001f0c057819 */ /* 0x002fe200000006ff */
[----:B------:R-:W-:Y:S01]  /*24b0*/  UIADD3 UR4, UPT, UPT, UR5, 0x70, URZ ;  /* 0x0000007005047890 */ /* 0x000fe2000fffe0ff */
[----:B------:R1:W-:Y:S05]  /*24c0*/  SYNCS.ARRIVE.TRANS64.RED.A1T0 RZ, [R4+URZ], RZ ;  /* 0x000000ff04ff79a7 */ /* 0x0003ea00081004ff */
[----:B------:R-:W-:Y:S01]  /*24d0*/  IMAD.U32 R7, RZ, RZ, UR4 ;  /* 0x00000004ff077e24 */ /* 0x000fe2000f8e00ff */
[----:B------:R-:W2:Y:S04]  /*24e0*/  SYNCS.PHASECHK.TRANS64.TRYWAIT P0, [UR5+0x80], R5 ;  /* 0x00008005ff0075a7 */ /* 0x000ea80008001105 */
[----:B------:R-:W-:Y:S01]  /*24f0*/  PRMT R6, R2, 0x654, R7 ;  /* 0x0000065402067816 */ /* 0x000fe20000000007 */
[----:B-1----:R-:W-:Y:S01]  /*2500*/  @!P2 IMAD.MOV.U32 R4, RZ, RZ, 0x10 ;  /* 0x00000010ff04a424 */ /* 0x002fe200078e00ff */
[----:B--2---:R-:W-:Y:S06]  /*2510*/  @!P0 BRA `(.L_x_40) ;  /* 0x0000008c00108947 */ /* 0x004fec0003800000 */
.L_x_129:
[----:B------:R-:W-:Y:S01]  /*2520*/  ULEA UR4, UR6, UR37, 0x4 ;  /* 0x0000002506047291 */ /* 0x000fe2000f8e20ff */
[----:B------:R-:W-:Y:S01]  /*2530*/  SEL R3, R6, R3, !P2 ;  /* 0x0000000306037207 */ /* 0x000fe20005000000 */
[----:B------:R-:W-:Y:S01]  /*2540*/  UIADD3 UR5, UPT, UPT, UR5, 0x70, URZ ;  /* 0x0000007005057890 */ /* 0x000fe2000fffe0ff */
[----:B-1----:R-:W-:Y:S01]  /*2550*/  LEA R0, R11, UR37, 0x3 ;  /* 0x000000250b007c11 */ /* 0x002fe2000f8e18ff */
[----:B------:R-:W-:Y:S01]  /*2560*/  UIADD3 UR4, UPT, UPT, UR4, 0xe0, URZ ;  /* 0x000000e004047890 */ /* 0x000fe2000fffe0ff */
[----:B------:R-:W-:Y:S01]  /*2570*/  SHF.L.U32 R5, R10, 0x1f, RZ ;  /* 0x0000001f0a057819 */ /* 0x000fe200000006ff */
[----:B------:R1:W-:Y:S01]  /*2580*/  @!P2 SYNCS.ARRIVE.TRANS64.RED RZ, [R3+URZ], R4 ;  /* 0x0000000403ffa9a7 */ /* 0x0003e200080004ff */
[----:B------:R-:W-:Y:S01]  /*2590*/  UIADD3 UR6, UPT, UPT, UR6, 0x1, URZ ;  /* 0x0000000106067890 */ /* 0x000fe2000fffe0ff */
[----:B------:R-:W-:-:S03]  /*25a0*/  VIADD R8, R8, 0x1 ;  /* 0x0000000108087836 */ /* 0x000fc60000000000 */
[----:B------:R-:W-:Y:S02]  /*25b0*/  UISETP.NE.AND UP0, UPT, UR6, 0x2, UPT ;  /* 0x000000020600788c */ /* 0x000fe4000bf05270 */
[----:B------:R-:W-:Y:S06]  /*25c0*/  UGETNEXTWORKID.BROADCAST [UR4], [UR5] ;  /* 0x00000000040073ca */ /* 0x000fec0008000100 */
[----:B------:R-:W-:Y:S01]  /*25d0*/  USEL UR4, URZ, 0x1, UP0 ;  /* 0x00000001ff047887 */ /* 0x000fe20008000000 */
[----:B------:R-:W-:Y:S01]  /*25e0*/  ISETP.NE.AND P0, PT, R8, 0x2, PT ;  /* 0x000000020800780c */ /* 0x000fe20003f05270 */
[----:B------:R-:W-:Y:S01]  /*25f0*/  USEL UR6, UR6, URZ, UP0 ;  /* 0x000000ff06067287 */ /* 0x000fe20008000000 */
[----:B------:R-:W2:Y:S03]  /*2600*/  SYNCS.PHASECHK.TRANS64.TRYWAIT P1, [R0+URZ+0x70], R5 ;  /* 0x00007005000075a7 */ /* 0x000ea600080211ff */
[----:B------:R-:W-:Y:S01]  /*2610*/  LOP3.LUT R12, R12, UR4, RZ, 0x3c, !PT ;  /* 0x000000040c0c7c12 */ /* 0x000fe2000f8e3cff */
[----:B-12---:R-:W-:Y:S07]  /*2620*/  @!P1 BRA `(.L_x_41) ;  /* 0x0000008800e49947 */ /* 0x006fee0003800000 */
.L_x_130:
[C---:B------:R-:W-:Y:S01]  /*2630*/  LEA R4, R11.reuse, UR37, 0x4 ;  /* 0x000000250b047c11 */ /* 0x040fe2000f8e20ff */
[----:B-1----:R-:W-:Y:S01]  /*2640*/  VIADD R0, R0, 0x80 ;  /* 0x0000008000007836 */ /* 0x002fe20000000000 */
[----:B------:R-:W-:Y:S01]  /*2650*/  SEL R8, R8, RZ, P0 ;  /* 0x000000ff08087207 */ /* 0x000fe20000000000 */
[----:B------:R-:W-:-:S03]  /*2660*/  VIADD R11, R11, 0x1 ;  /* 0x000000010b0b7836 */ /* 0x000fc60000000000 */
[----:B------:R-:W1:Y:S01]  /*2670*/  LDS.128 R4, [R4+0xe0] ;  /* 0x0000e00004047984 */ /* 0x000e620000000c00 */
[----:B------:R-:W-:Y:S02]  /*2680*/  PRMT R0, RZ, 0x654, R0 ;  /* 0x00000654ff007816 */ /* 0x000fe40000000000 */
[C---:B------:R-:W-:Y:S01]  /*2690*/  ISETP.NE.AND P1, PT, R11.reuse, 0x2, PT ;  /* 0x000000020b00780c */ /* 0x040fe20003f25270 */
[----:B------:R-:W-:Y:S01]  /*26a0*/  @!PT LDS RZ, [RZ] ;  /* 0x00000000fffff984 */ /* 0x000fe20000000800 */
[----:B------:R-:W-:Y:S01]  /*26b0*/  @!PT LDS RZ, [RZ] ;  /* 0x00000000fffff984 */ /* 0x000fe20000000800 */
[----:B------:R-:W-:Y:S01]  /*26c0*/  @!PT LDS RZ, [RZ] ;  /* 0x00000000fffff984 */ /* 0x000fe20000000800 */
[----:B------:R-:W-:Y:S01]  /*26d0*/  @!PT LDS RZ, [RZ] ;  /* 0x00000000fffff984 */ /* 0x000fe20000000800 */
[----:B------:R2:W-:Y:S06]  /*26e0*/  MEMBAR.ALL.CTA ;  /* 0x0000000000007992 */ /* 0x0005ec0000008000 */
[----:B--2---:R-:W2:Y:S01]  /*26f0*/  FENCE.VIEW.ASYNC.S ;  /* 0x00000000000073c6 */ /* 0x004ea20000000000 */
[----:B------:R-:W-:Y:S01]  /*2700*/  SEL R11, R11, RZ, P1 ;  /* 0x000000ff0b0b7207 */ /* 0x000fe20000800000 */
[----:B--2---:R2:W-:Y:S01]  /*2710*/  SYNCS.ARRIVE.TRANS64.RED.A1T0 RZ, [R0+URZ], RZ ;  /* 0x000000ff00ff79a7 */ /* 0x0045e200081004ff */
[----:B-1----:R-:W-:-:S02]  /*2720*/  LOP3.LUT P3, RZ, R6, 0x1, RZ, 0xc0, !PT ;  /* 0x0000000106ff7812 */ /* 0x002fc4000786c0ff */
[----:B------:R-:W-:-:S04]  /*2730*/  SEL R5, RZ, 0x1, P1 ;  /* 0x00000001ff057807 */ /* 0x000fc80000800000 */
[----:B------:R-:W-:Y:S02]  /*2740*/  LOP3.LUT R10, R10, R5, RZ, 0x3c, !PT ;  /* 0x000000050a0a7212 */ /* 0x000fe400078e3cff */
[----:B--2---:R-:W-:-:S04]  /*2750*/  SEL R0, RZ, 0x1, P0 ;  /* 0x00000001ff007807 */ /* 0x004fc80000000000 */
[----:B------:R-:W-:Y:S01]  /*2760*/  LOP3.LUT R9, R9, R0, RZ, 0x3c, !PT ;  /* 0x0000000009097212 */ /* 0x000fe200078e3cff */
[----:B------:R-:W-:Y:S06]  /*2770*/  @P3 BRA `(.L_x_42) ;  /* 0xfffffffc002c3947 */ /* 0x000fec000383ffff */
[----:B------:R-:W-:Y:S01]  /*2780*/  ULEA UR5, UR6, UR37, 0x3 ;  /* 0x0000002506057291 */ /* 0x000fe2000f8e18ff */
[----:B------:R-:W-:-:S08]  /*2790*/  SHF.L.U32 R3, R12, 0x1f, RZ ;  /* 0x0000001f0c037819 */ /* 0x000fd000000006ff */
[----:B------:R-:W1:Y:S02]  /*27a0*/  SYNCS.PHASECHK.TRANS64 P0, [UR5+0x80], R3 ;  /* 0x00008003ff0075a7 */ /* 0x000e640008001005 */
[----:B-1----:R-:W-:Y:S05]  /*27b0*/  @P0 BRA `(.L_x_43) ;  /* 0x0000000000080947 */ /* 0x002fea0003800000 */
[----:B------:R-:W1:Y:S02]  /*27c0*/  SYNCS.PHASECHK.TRANS64.TRYWAIT P0, [UR5+0x80], R3 ;  /* 0x00008003ff0075a7 */ /* 0x000e640008001105 */
[----:B-1----:R-:W-:Y:S05]  /*27d0*/  @!P0 BRA `(.L_x_44) ;  /* 0x00000088008c8947 */ /* 0x002fea0003800000 */
.L_x_43:
[----:B------:R-:W-:-:S04]  /*27e0*/  UIADD3 UR4, UPT, UPT, UR6, 0x1, URZ ;  /* 0x0000000106047890 */ /* 0x000fc8000fffe0ff */
[----:B------:R-:W-:-:S04]  /*27f0*/  UISETP.NE.AND UP0, UPT, UR4, 0x2, UPT ;  /* 0x000000020400788c */ /* 0x000fc8000bf05270 */
[----:B------:R-:W-:Y:S02]  /*2800*/  USEL UR7, URZ, 0x1, UP0 ;  /* 0x00000001ff077887 */ /* 0x000fe40008000000 */
[----:B------:R-:W-:-:S04]  /*2810*/  USEL UR4, UR4, URZ, UP0 ;  /* 0x000000ff04047287 */ /* 0x000fc80008000000 */
[----:B------:R-:W-:Y:S01]  /*2820*/  ULEA UR4, UR4, UR37, 0x3 ;  /* 0x0000002504047291 */ /* 0x000fe2000f8e18ff */
[----:B-1----:R-:W-:-:S04]  /*2830*/  LOP3.LUT R3, R12, UR7, RZ, 0x3c, !PT ;  /* 0x000000070c037c12 */ /* 0x002fc8000f8e3cff */
[----:B------:R-:W-:-:S04]  /*2840*/  SHF.L.U32 R0, R3, 0x1f, RZ ;  /* 0x0000001f03007819 */ /* 0x000fc800000006ff */
[----:B------:R-:W1:Y:S02]  /*2850*/  SYNCS.PHASECHK.TRANS64 P0, [UR4+0x80], R0 ;  /* 0x00008000ff0075a7 */ /* 0x000e640008001004 */
[----:B-1----:R-:W-:Y:S05]  /*2860*/  @P0 EXIT ;  /* 0x000000000000094d */ /* 0x002fea0003800000 */
[----:B------:R-:W-:Y:S02]  /*2870*/  SHF.L.U32 R3, R3, 0x1f, RZ ;  /* 0x0000001f03037819 */ /* 0x000fe400000006ff */
[----:B------:R-:W-:-:S07]  /*2880*/  MOV R0, UR4 ;  /* 0x0000000400007c02 */ /* 0x000fce0008000f00 */
.L_x_45:
[----:B-1----:R1:W2:Y:S02]  /*2890*/  SYNCS.PHASECHK.TRANS64.TRYWAIT P0, [R0+URZ+0x80], R3 ;  /* 0x00008003000075a7 */ /* 0x0022a400080011ff */
[----:B--2---:R-:W-:Y:S05]  /*28a0*/  @!P0 NANOSLEEP.SYNCS 0x989680 ;  /* 0x009896800000895d */ /* 0x004fea0003900000 */
[----:B------:R-:W2:Y:S02]  /*28b0*/  @!P0 SYNCS.PHASECHK.TRANS64 P0, [R0+URZ+0x80], R3 ;  /* 0x00008003000085a7 */ /* 0x000ea400080010ff */
[----:B--2---:R-:W-:Y:S05]  /*28c0*/  @P0 EXIT ;  /* 0x000000000000094d */ /* 0x004fea0003800000 */
[----:B------:R-:W-:Y:S05]  /*28d0*/  BRA `(.L_x_45) ;  /* 0xfffffffc00ec7947 */ /* 0x000fea000383ffff */
.L_x_38:
[----:B------:R-:W-:-:S09]  /*28e0*/  UISETP.NE.AND UP1, UPT, UR8, URZ, UPT ;  /* 0x000000ff0800728c */ /* 0x000fd2000bf25270 */
[----:B------:R-:W-:Y:S05]  /*28f0*/  BRA.U UP1, `(.L_x_46) ;  /* 0x0000000d016c7547 */ /* 0x000fea000b800000 */
[----:B------:R-:W-:Y:S01]  /*2900*/  UMOV UR4, 0x40 ;  /* 0x0000004000047882 */ /* 0x000fe20000000000 */
[----:B------:R-:W-:Y:S01]  /*2910*/  NOP ;  /* 0x0000000000007918 */ /* 0x000fe20000000000 */
[----:B------:R-:W-:Y:S01]  /*2920*/  ULEA UR4, UR37, UR4, 0x18 ;  /* 0x0000000425047291 */ /* 0x000fe2000f8ec0ff */
[----:B------:R-:W-:Y:S02]  /*2930*/  UMOV UR5, 0x400 ;  /* 0x0000040000057882 */ /* 0x000fe40000000000 */
[----:B------:R-:W-:-:S06]  /*2940*/  ULEA UR37, UR37, UR5, 0x18 ;  /* 0x0000000525257291 */ /* 0x000fcc000f8ec0ff */
[----:B------:R-:W1:Y:S02]  /*2950*/  LDS.U8 R0, [UR4+0x1c] ;  /* 0x00001c04ff007984 */ /* 0x000e640008000000 */
[----:B-1----:R-:W-:-:S13]  /*2960*/  ISETP.NE.AND P0, PT, R0, RZ, PT ;  /* 0x000000ff0000720c */ /* 0x002fda0003f05270 */
[----:B------:R-:W-:Y:S05]  /*2970*/  @P0 BRA `(.L_x_47) ;  /* 0x0000000000580947 */ /* 0x000fea0003800000 */
[----:B------:R-:W-:-:S13]  /*2980*/  ELECT P0, URZ, PT ;  /* 0x0000000000ff782f */ /* 0x000fda0003800000 */
[----:B------:R-:W-:Y:S05]  /*2990*/  @!P0 BRA `(.L_x_48) ;  /* 0x0000000000608947 */ /* 0x000fea0003800000 */
[----:B------:R-:W-:Y:S01]  /*29a0*/  UMOV UR5, 0x10 ;  /* 0x0000001000057882 */ /* 0x000fe20000000000 */
[----:B------:R-:W-:Y:S01]  /*29b0*/  HFMA2 R0, -RZ, RZ, 0, 5.9604644775390625e-08 ;  /* 0x00000001ff007431 */ /* 0x000fe200000001ff */
[----:B------:R-:W-:-:S03]  /*29c0*/  MOV R2, 0xffff ;  /* 0x0000ffff00027802 */ /* 0x000fc60000000f00 */
[----:B------:R-:W-:Y:S04]  /*29d0*/  DEPBAR.LE SB1, 0x36 ;  /* 0x00009d800000791a */ /* 0x000fe80000000000 */
[----:B------:R-:W1:Y:S02]  /*29e0*/  UTCATOMSWS.FIND_AND_SET.ALIGN UP0, UR5, UR5 ;  /* 0x00000005000575e3 */ /* 0x000e640008000800 */
[----:B-1----:R-:W-:Y:S01]  /*29f0*/  MOV R3, UR5 ;  /* 0x0000000500037c02 */ /* 0x002fe20008000f00 */
[----:B------:R-:W-:Y:S06]  /*2a00*/  BRA.U UP0, `(.L_x_49) ;  /* 0x0000000100187547 */ /* 0x000fec000b800000 */
.L_x_50:
[----:B------:R-:W-:Y:S05]  /*2a10*/  NANOSLEEP 0x64 ;  /* 0x000000640000795d */ /* 0x000fea0003800000 */
[----:B------:R-:W-:-:S05]  /*2a20*/  UMOV UR5, 0x10 ;  /* 0x0000001000057882 */ /* 0x000fca0000000000 */
[----:B------:R-:W-:Y:S04]  /*2a30*/  DEPBAR.LE SB1, 0x36 ;  /* 0x00009d800000791a */ /* 0x000fe80000000000 */
[----:B------:R-:W1:Y:S02]  /*2a40*/  UTCATOMSWS.FIND_AND_SET.ALIGN UP0, UR5, UR5 ;  /* 0x00000005000575e3 */ /* 0x000e640008000800 */
[----:B-1----:R-:W-:Y:S01]  /*2a50*/  MOV R3, UR5 ;  /* 0x0000000500037c02 */ /* 0x002fe20008000f00 */
[----:B------:R-:W-:Y:S05]  /*2a60*/  BRA.U !UP0, `(.L_x_50) ;  /* 0xfffffffd08e87547 */ /* 0x000fea000b83ffff */
.L_x_49:
[-C--:B------:R-:W-:Y:S02]  /*2a70*/  SHF.L.U32 R2, R2, R3.reuse, RZ ;  /* 0x0000000302027219 */ /* 0x080fe400000006ff */
[----:B------:R-:W-:Y:S01]  /*2a80*/  SHF.L.U32 R0, R0, R3, RZ ;  /* 0x0000000300007219 */ /* 0x000fe200000006ff */
[----:B------:R-:W-:Y:S02]  /*2a90*/  IMAD.SHL.U32 R3, R3, 0x20, RZ ;  /* 0x0000002003037824 */ /* 0x000fe400078e00ff */
[----:B------:R1:W-:Y:S04]  /*2aa0*/  ATOMS.OR RZ, [UR4+0x14], R2 ;  /* 0x00001402ffff798c */ /* 0x0003e8000b000004 */
[----:B------:R1:W-:Y:S04]  /*2ab0*/  ATOMS.OR RZ, [UR4+0x18], R0 ;  /* 0x00001800ffff798c */ /* 0x0003e8000b000004 */
[----:B------:R1:W-:Y:S01]  /*2ac0*/  STS [UR37+0x100], R3 ;  /* 0x00010003ff007988 */ /* 0x0003e20008000825 */
[----:B------:R-:W-:Y:S05]  /*2ad0*/  BRA `(.L_x_48) ;  /* 0x0000000000107947 */ /* 0x000fea0003800000 */
.L_x_47:
[----:B------:R-:W-:Y:S02]  /*2ae0*/  MOV R0, 0xffffffff ;  /* 0xffffffff00007802 */ /* 0x000fe40000000f00 */
[----:B------:R-:W-:-:S03]  /*2af0*/  MOV R2, 0x2b20 ;  /* 0x00002b2000027802 */ /* 0x000fc60000000f00 */
[----:B------:R1:W-:Y:S04]  /*2b00*/  STS [UR37+0x100], R0 ;  /* 0x00010000ff007988 */ /* 0x0003e80008000825 */
[----:B-1-3-5:R-:W-:Y:S05]  /*2b10*/  CALL.REL.NOINC `($__internal_1_$__cuda_sm10x_tcgen05_guardrail_trap_phase_invalid_during_alloc) ;  /* 0x0000008c00a07944 */ /* 0x02afea0003c00000 */
.L_x_48:
[----:B------:R-:W-:Y:S05]  /*2b20*/  WARPSYNC.ALL ;  /* 0x0000000000007948 */ /* 0x000fea0003800000 */
[----:B------:R-:W2:Y:S01]  /*2b30*/  S2UR UR5, SR_CgaCtaId ;  /* 0x00000000000579c3 */ /* 0x000ea20000008800 */
[----:B------:R-:W-:Y:S01]  /*2b40*/  UMOV UR4, 0x400 ;  /* 0x0000040000047882 */ /* 0x000fe20000000000 */
[----:B------:R-:W-:-:S06]  /*2b50*/  NOP ;  /* 0x0000000000007918 */ /* 0x000fcc0000000000 */
[----:B------:R-:W-:Y:S06]  /*2b60*/  BAR.ARV 0x6, 0xa0 ;  /* 0x0182800000007b1d */ /* 0x000fec0000002000 */
[----:B------:R-:W4:Y:S01]  /*2b70*/  LDCU UR7, c[0x0][0x38c] ;  /* 0x00007180ff0777ac */ /* 0x000f220008000800 */
[----:B------:R-:W-:Y:S01]  /*2b80*/  IMAD.MOV.U32 R11, RZ, RZ, 0x1 ;  /* 0x00000001ff0b7424 */ /* 0x000fe200078e00ff */
[----:B------:R-:W-:Y:S01]  /*2b90*/  CS2R R8, SRZ ;  /* 0x0000000000087805 */ /* 0x000fe2000001ff00 */
[----:B------:R-:W-:Y:S01]  /*2ba0*/  IMAD.MOV.U32 R10, RZ, RZ, RZ ;  /* 0x000000ffff0a7224 */ /* 0x000fe200078e00ff */
[----:B------:R-:W3:Y:S01]  /*2bb0*/  LDCU UR6, c[0x0][0x38c] ;  /* 0x00007180ff0677ac */ /* 0x000ee20008000800 */
[----:B------:R-:W-:Y:S01]  /*2bc0*/  UMOV UR15, URZ ;  /* 0x000000ff000f7c82 */ /* 0x000fe20008000000 */
[----:B------:R-:W-:Y:S01]  /*2bd0*/  UMOV UR14, URZ ;  /* 0x000000ff000e7c82 */ /* 0x000fe20008000000 */
[----:B--2---:R-:W-:Y:S01]  /*2be0*/  ULEA UR5, UR5, UR4, 0x18 ;  /* 0x0000000405057291 */ /* 0x004fe2000f8ec0ff */
[----:B------:R-:W-:Y:S01]  /*2bf0*/  UMOV UR24, 0x0 ;  /* 0x0000000000187882 */ /* 0x000fe20000000000 */
[----:B------:R-:W-:-:S02]  /*2c00*/  UMOV UR25, 0x84004a0 ;  /* 0x084004a000197882 */ /* 0x000fc40000000000 */
[----:B------:R-:W-:Y:S02]  /*2c10*/  UIADD3 UR10, UPT, UPT, UR5, 0xc400, URZ ;  /* 0x0000c400050a7890 */ /* 0x000fe4000fffe0ff */
[----:B------:R-:W-:Y:S02]  /*2c20*/  UIADD3 UR11, UPT, UPT, UR5, 0x14400, URZ ;  /* 0x00014400050b7890 */ /* 0x000fe4000fffe0ff */
[----:B----4-:R-:W-:Y:S01]  /*2c30*/  UIADD3 UR7, UPT, UPT, UR7, 0x7f, URZ ;  /* 0x0000007f07077890 */ /* 0x010fe2000fffe0ff */
[----:B-1----:R-:W1:Y:S01]  /*2c40*/  LDS R0, [UR5+0x100] ;  /* 0x00010005ff007984 */ /* 0x002e620008000800 */
[----:B------:R-:W-:Y:S02]  /*2c50*/  USHF.R.U32.HI UR10, URZ, 0x4, UR10 ;  /* 0x00000004ff0a7899 */ /* 0x000fe4000801160a */
[----:B------:R-:W-:Y:S02]  /*2c60*/  USHF.R.S32.HI UR4, URZ, 0x1f, UR7 ;  /* 0x0000001fff047899 */ /* 0x000fe40008011407 */
[----:B------:R-:W-:-:S02]  /*2c70*/  USHF.R.U32.HI UR11, URZ, 0x4, UR11 ;  /* 0x00000004ff0b7899 */ /* 0x000fc4000801160b */
[----:B------:R-:W-:Y:S02]  /*2c80*/  ULEA.HI UR4, UR4, UR7, URZ, 0x7 ;  /* 0x0000000704047291 */ /* 0x000fe4000f8f38ff */
[----:B------:R-:W-:Y:S02]  /*2c90*/  ULOP3.LUT UR10, UR10, 0x3fff, URZ, 0xc0, !UPT ;  /* 0x00003fff0a0a7892 */ /* 0x000fe4000f8ec0ff */
[----:B------:R-:W-:Y:S02]  /*2ca0*/  USHF.R.S32.HI UR4, URZ, 0x7, UR4 ;  /* 0x00000007ff047899 */ /* 0x000fe40008011404 */
[----:B------:R-:W-:Y:S02]  /*2cb0*/  ULOP3.LUT UR11, UR11, 0x3fff, URZ, 0xc0, !UPT ;  /* 0x00003fff0b0b7892 */ /* 0x000fe4000f8ec0ff */
[----:B------:R-:W-:Y:S01]  /*2cc0*/  UISETP.LT.AND UP0, UPT, UR4, 0x1, UPT ;  /* 0x000000010400788c */ /* 0x000fe2000bf01270 */
[----:B------:R-:W-:Y:S01]  /*2cd0*/  UMOV UR22, 0x0 ;  /* 0x0000000000167882 */ /* 0x000fe20000000000 */
[----:B------:R-:W-:-:S02]  /*2ce0*/  UMOV UR23, 0x84004a0 ;  /* 0x084004a000177882 */ /* 0x000fc40000000000 */
[----:B------:R-:W-:Y:S02]  /*2cf0*/  USEL UR9, UR4, 0x1, !UP0 ;  /* 0x0000000104097887 */ /* 0x000fe4000c000000 */
[----:B------:R-:W-:Y:S02]  /*2d00*/  ULOP3.LUT UR10, UR10, 0x10000, URZ, 0xfc, !UPT ;  /* 0x000100000a0a7892 */ /* 0x000fe4000f8efcff */
[----:B------:R-:W-:Y:S02]  /*2d10*/  ULOP3.LUT UR11, UR11, 0x10000, URZ, 0xfc, !UPT ;  /* 0x000100000b0b7892 */ /* 0x000fe4000f8efcff */
[----:B------:R-:W-:Y:S02]  /*2d20*/  UIADD3 UR9, UPT, UPT, -UR9, URZ, URZ ;  /* 0x000000ff09097290 */ /* 0x000fe4000fffe1ff */
[----:B---3--:R-:W-:Y:S01]  /*2d30*/  UISETP.GE.AND UP3, UPT, UR6, 0x1, UPT ;  /* 0x000000010600788c */ /* 0x008fe2000bf66270 */
[----:B------:R-:W-:Y:S01]  /*2d40*/  UMOV UR20, 0x0 ;  /* 0x0000000000147882 */ /* 0x000fe20000000000 */
[----:B------:R-:W-:Y:S01]  /*2d50*/  UMOV UR21, 0x84004a0 ;  /* 0x084004a000157882 */ /* 0x000fe20000000000 */
[----:B------:R-:W-:Y:S01]  /*2d60*/  UMOV UR18, 0x0 ;  /* 0x0000000000127882 */ /* 0x000fe20000000000 */
[----:B------:R-:W-:Y:S01]  /*2d70*/  UMOV UR19, 0x84004a0 ;  /* 0x084004a000137882 */ /* 0x000fe20000000000 */
[----:B-1----:R-:W-:-:S15]  /*2d80*/  R2UR UR16, R0 ;  /* 0x00000000001072ca */ /* 0x002fde00000e0000 */
.L_x_57:
[----:B------:R-:W-:Y:S02]  /*2d90*/  LEA R0, R10, UR5, 0x3 ;  /* 0x000000050a007c11 */ /* 0x000fe4000f8e18ff */
[----:B------:R-:W-:Y:S02]  /*2da0*/  SHF.L.U32 R5, R9, 0x1f, RZ ;  /* 0x0000001f09057819 */ /* 0x000fe400000006ff */
[----:B------:R-:W-:Y:S01]  /*2db0*/  PLOP3.LUT P0, PT, PT, PT, UP3, 0x80, 0x8 ;  /* 0x000000000008781c */ /* 0x000fe20003f0f038 */
[----:B------:R-:W-:Y:S01]  /*2dc0*/  VIADD R3, R0, 0x80 ;  /* 0x0000008000037836 */ /* 0x000fe20000000000 */
[----:B-1----:R-:W1:Y:S02]  /*2dd0*/  SYNCS.PHASECHK.TRANS64.TRYWAIT P1, [R0+URZ+0x70], R5 ;  /* 0x00007005000075a7 */ /* 0x002e6400080211ff */
[----:B-1-3--:R-:W-:Y:S09]  /*2de0*/  @!P1 BRA `(.L_x_51) ;  /* 0x0000008400209947 */ /* 0x00aff20003800000 */
.L_x_132:
[----:B------:R-:W-:Y:S01]  /*2df0*/  LEA R4, R10, UR5, 0x4 ;  /* 0x000000050a047c11 */ /* 0x000fe2000f8e20ff */
[----:B------:R-:W-:Y:S01]  /*2e00*/  @UP3 ULEA UR6, UR14, UR5, 0x3 ;  /* 0x000000050e063291 */ /* 0x000fe2000f8e18ff */
[----:B------:R-:W-:Y:S01]  /*2e10*/  PLOP3.LUT P2, PT, PT, PT, PT, 0x80, 0x8 ;  /* 0x000000000008781c */ /* 0x000fe20003f4f070 */
[----:B------:R-:W-:Y:S01]  /*2e20*/  ULEA UR7, UR15, UR5, 0x3 ;  /* 0x000000050f077291 */ /* 0x000fe2000f8e18ff */
[----:B------:R-:W-:Y:S01]  /*2e30*/  PRMT R3, RZ, 0x654, R3 ;  /* 0x00000654ff037816 */ /* 0x000fe20000000003 */
[----:B------:R-:W-:Y:S01]  /*2e40*/  ULEA UR8, UR15, UR16, 0x8 ;  /* 0x000000100f087291 */ /* 0x000fe2000f8e40ff */
[----:B-1----:R-:W1:Y:S01]  /*2e50*/  LDS.128 R4, [R4+0xe0] ;  /* 0x0000e00004047984 */ /* 0x002e620000000c00 */
[----:B------:R-:W-:Y:S02]  /*2e60*/  @P0 SHF.L.U32 R2, R8, 0x1f, RZ ;  /* 0x0000001f08020819 */ /* 0x000fe400000006ff */
[----:B------:R-:W-:Y:S01]  /*2e70*/  SHF.L.U32 R0, R11, 0x1f, RZ ;  /* 0x0000001f0b007819 */ /* 0x000fe200000006ff */
[----:B------:R-:W-:Y:S01]  /*2e80*/  @!PT LDS RZ, [RZ] ;  /* 0x00000000fffff984 */ /* 0x000fe20000000800 */
[----:B------:R-:W-:Y:S01]  /*2e90*/  @!PT LDS RZ, [RZ] ;  /* 0x00000000fffff984 */ /* 0x000fe20000000800 */
[----:B------:R-:W-:Y:S01]  /*2ea0*/  @!PT LDS RZ, [RZ] ;  /* 0x00000000fffff984 */ /* 0x000fe20000000800 */
[----:B------:R-:W-:Y:S01]  /*2eb0*/  @!PT LDS RZ, [RZ] ;  /* 0x00000000fffff984 */ /* 0x000fe20000000800 */
[----:B------:R2:W-:Y:S06]  /*2ec0*/  MEMBAR.ALL.CTA ;  /* 0x0000000000007992 */ /* 0x0005ec0000008000 */
[----:B--2---:R-:W2:Y:S02]  /*2ed0*/  FENCE.VIEW.ASYNC.S ;  /* 0x00000000000073c6 */ /* 0x004ea40000000000 */
[----:B--2---:R2:W-:Y:S01]  /*2ee0*/  SYNCS.ARRIVE.TRANS64.RED.A1T0 RZ, [R3+URZ], RZ ;  /* 0x000000ff03ff79a7 */ /* 0x0045e200081004ff */
[----:B------:R2:W3:Y:S01]  /*2ef0*/  @P0 SYNCS.PHASECHK.TRANS64.TRYWAIT P2, [UR6], R2 ;  /* 0x00000002ff0005a7 */ /* 0x0004e20008041106 */
[----:B-1----:R-:W-:Y:S01]  /*2f00*/  LOP3.LUT P1, RZ, R6, 0x1, RZ, 0xc0, !PT ;  /* 0x0000000106ff7812 */ /* 0x002fe2000782c0ff */
[----:B------:R-:W1:Y:S02]  /*2f10*/  SYNCS.PHASECHK.TRANS64.TRYWAIT P0, [UR7+0xa0], R0 ;  /* 0x0000a000ff0075a7 */ /* 0x000e640008001107 */
[----:B-123--:R-:W-:Y:S10]  /*2f20*/  @!P0 BRA `(.L_x_52) ;  /* 0x0000008000e48947 */ /* 0x00eff40003800000 */
.L_x_134:
[----:B------:R-:W-:Y:S01]  /*2f30*/  IADD3 R10, PT, PT, R10, 0x1, RZ ;  /* 0x000000010a0a7810 */ /* 0x000fe20007ffe0ff */
[----:B------:R-:W-:Y:S06]  /*2f40*/  BRA.U !UP3, `(.L_x_53) ;  /* 0x000000010bc07547 */ /* 0x000fec000b800000 */
[----:B------:R-:W-:Y:S01]  /*2f50*/  UPLOP3.LUT UP4, UPT, UPT, UPT, UPT, 0x40, 0x4 ;  /* 0x000000000004789c */ /* 0x000fe20003f8e870 */
[----:B------:R-:W-:Y:S01]  /*2f60*/  UMOV UR13, UR9 ;  /* 0x00000009000d7c82 */ /* 0x000fe20008000000 */
[----:B------:R-:W-:Y:S01]  /*2f70*/  UMOV UR12, UR4 ;  /* 0x00000004000c7c82 */ /* 0x000fe20008000000 */
[----:B------:R-:W-:-:S08]  /*2f80*/  UMOV UR17, UR14 ;  /* 0x0000000e00117c82 */ /* 0x000fd00008000000 */
.L_x_56:
[----:B------:R-:W-:Y:S02]  /*2f90*/  UIADD3 UR13, UPT, UPT, UR13, 0x1, URZ ;  /* 0x000000010d0d7890 */ /* 0x000fe4000fffe0ff */
[----:B--2---:R-:W-:Y:S02]  /*2fa0*/  ULEA UR6, UR17, UR5, 0x3 ;  /* 0x0000000511067291 */ /* 0x004fe4000f8e18ff */
[----:B------:R-:W-:Y:S01]  /*2fb0*/  UISETP.NE.AND UP0, UPT, UR13, URZ, UPT ;  /* 0x000000ff0d00728c */ /* 0x000fe2000bf05270 */
[----:B---3--:R-:W-:Y:S10]  /*2fc0*/  @P2 BRA `(.L_x_54) ;  /* 0x00000000000c2947 */ /* 0x008ff40003800000 */
[----:B-1----:R-:W-:Y:S04]  /*2fd0*/  SHF.L.U32 R3, R8, 0x1f, RZ ;  /* 0x0000001f08037819 */ /* 0x002fe800000006ff */
[----:B------:R-:W1:Y:S02]  /*2fe0*/  SYNCS.PHASECHK.TRANS64.TRYWAIT P0, [UR6], R3 ;  /* 0x00000003ff0075a7 */ /* 0x000e640008001106 */
[----:B-1----:R-:W-:Y:S05]  /*2ff0*/  @!P0 BRA `(.L_x_55) ;  /* 0x0000008000c88947 */ /* 0x002fea0003800000 */
.L_x_54:
[----:B------:R-:W-:Y:S01]  /*3000*/  UISETP.NE.AND UP1, UPT, UR12, 0x1, UPT ;  /* 0x000000010c00788c */ /* 0x000fe2000bf25270 */
[----:B------:R-:W-:Y:S01]  /*3010*/  PLOP3.LUT P2, PT, PT, PT, PT, 0x80, 0x8 ;  /* 0x000000000008781c */ /* 0x000fe20003f4f070 */
[----:B------:R-:W-:Y:S02]  /*3020*/  UIADD3 UR14, UPT, UPT, UR17, 0x1, URZ ;  /* 0x00000001110e7890 */ /* 0x000fe4000fffe0ff */
[----:B------:R-:W-:Y:S02]  /*3030*/  ULEA UR28, UR17, UR11, 0xb ;  /* 0x0000000b111c7291 */ /* 0x000fe4000f8e58ff */
[----:B------:R-:W-:Y:S01]  /*3040*/  UISETP.NE.AND UP2, UPT, UR14, 0x2, UPT ;  /* 0x000000020e00788c */ /* 0x000fe2000bf45270 */
[----:B------:R-:W-:Y:S01]  /*3050*/  PLOP3.LUT P0, PT, PT, PT, UP1, 0x80, 0x8 ;  /* 0x000000000008781c */ /* 0x000fe20003f0f018 */
[----:B------:R-:W-:Y:S02]  /*3060*/  UIADD3 UR40, UPT, UPT, UR28, 0x2, URZ ;  /* 0x000000021c287890 */ /* 0x000fe4000fffe0ff */
[----:B------:R-:W-:Y:S02]  /*3070*/  USEL UR27, URZ, 0x1, UP2 ;  /* 0x00000001ff1b7887 */ /* 0x000fe40009000000 */
[----:B------:R-:W-:Y:S02]  /*3080*/  USEL UR14, UR14, URZ, UP2 ;  /* 0x000000ff0e0e7287 */ /* 0x000fe40009000000 */
[----:B------:R-:W-:Y:S02]  /*3090*/  UIADD3 UR36, UPT, UPT, UR28, 0x4, URZ ;  /* 0x000000041c247890 */ /* 0x000fe4000fffe0ff */
[----:B------:R-:W-:Y:S01]  /*30a0*/  @UP1 ULEA UR26, UR14, UR5, 0x3 ;  /* 0x000000050e1a1291 */ /* 0x000fe2000f8e18ff */
[----:B------:R-:W-:Y:S01]  /*30b0*/  LOP3.LUT R8, R8, UR27, RZ, 0x3c, !PT ;  /* 0x0000001b08087c12 */ /* 0x000fe2000f8e3cff */
[----:B------:R-:W-:Y:S02]  /*30c0*/  UIADD3 UR32, UPT, UPT, UR28, 0x6, URZ ;  /* 0x000000061c207890 */ /* 0x000fe4000fffe0ff */
[----:B------:R-:W-:Y:S01]  /*30d0*/  UIADD3 UR6, UPT, UPT, UR6, 0x10, URZ ;  /* 0x0000001006067890 */ /* 0x000fe2000fffe0ff */
[----:B-1----:R-:W-:Y:S01]  /*30e0*/  @P0 SHF.L.U32 R0, R8, 0x1f, RZ ;  /* 0x0000001f08000819 */ /* 0x002fe200000006ff */
[----:B------:R-:W-:Y:S01]  /*30f0*/  UIADD3 UR12, UPT, UPT, UR12, -0x1, URZ ;  /* 0xffffffff0c0c7890 */ /* 0x000fe2000fffe0ff */
[----:B------:R-:W-:Y:S02]  /*3100*/  UMOV UR29, 0x40004040 ;  /* 0x40004040001d7882 */ /* 0x000fe40000000000 */
[----:B------:R2:W3:Y:S01]  /*3110*/  @P0 SYNCS.PHASECHK.TRANS64.TRYWAIT P2, [UR26], R0 ;  /* 0x00000000ff0005a7 */ /* 0x0004e2000804111a */
[----:B------:R-:W-:Y:S01]  /*3120*/  ULEA UR26, UR17, UR10, 0xa ;  /* 0x0000000a111a7291 */ /* 0x000fe2000f8e50ff */
[----:B------:R-:W-:Y:S01]  /*3130*/  UMOV UR27, 0x40004040 ;  /* 0x40004040001b7882 */ /* 0x000fe20000000000 */
[----:B------:R-:W-:Y:S02]  /*3140*/  UMOV UR41, 0x40004040 ;  /* 0x4000404000297882 */ /* 0x000fe40000000000 */
[----:B------:R-:W-:Y:S02]  /*3150*/  UIADD3 UR38, UPT, UPT, UR26, 0x2, URZ ;  /* 0x000000021a267890 */ /* 0x000fe4000fffe0ff */
[----:B------:R-:W-:Y:S02]  /*3160*/  UIADD3 UR34, UPT, UPT, UR26, 0x4, URZ ;  /* 0x000000041a227890 */ /* 0x000fe4000fffe0ff */
[----:B------:R-:W-:Y:S01]  /*3170*/  UIADD3 UR30, UPT, UPT, UR26, 0x6, URZ ;  /* 0x000000061a1e7890 */ /* 0x000fe2000fffe0ff */
[----:B------:R2:W-:Y:S01]  /*3180*/  UTCIMMA gdesc[UR26], gdesc[UR28], tmem[UR8], tmem[UR24], idesc[UR25], UP4 ;  /* 0x00ff181c1a0075ea */ /* 0x0005e2000a000108 */
[----:B------:R-:W-:Y:S01]  /*3190*/  UPLOP3.LUT UP4, UPT, UPT, UPT, UPT, 0x80, 0x8 ;  /* 0x000000000008789c */ /* 0x000fe20003f8f070 */
[----:B------:R-:W-:Y:S01]  /*31a0*/  UMOV UR39, 0x40004040 ;  /* 0x4000404000277882 */ /* 0x000fe20000000000 */
[----:B------:R-:W-:Y:S01]  /*31b0*/  UMOV UR37, 0x40004040 ;  /* 0x4000404000257882 */ /* 0x000fe20000000000 */
[----:B------:R2:W-:Y:S01]  /*31c0*/  UTCIMMA gdesc[UR38], gdesc[UR40], tmem[UR8], tmem[UR22], idesc[UR23], UPT ;  /* 0x00ff1628260075ea */ /* 0x0005e2000b800108 */
[----:B------:R-:W-:Y:S01]  /*31d0*/  UMOV UR35, 0x40004040 ;  /* 0x4000404000237882 */ /* 0x000fe20000000000 */
[----:B------:R-:W-:Y:S01]  /*31e0*/  UMOV UR33, 0x40004040 ;  /* 0x4000404000217882 */ /* 0x000fe20000000000 */
[----:B------:R-:W-:Y:S01]  /*31f0*/  UMOV UR31, 0x40004040 ;  /* 0x40004040001f7882 */ /* 0x000fe20000000000 */
[----:B------:R2:W-:Y:S01]  /*3200*/  UTCIMMA gdesc[UR34], gdesc[UR36], tmem[UR8], tmem[UR20], idesc[UR21], UPT ;  /* 0x00ff1424220075ea */ /* 0x0005e2000b800108 */
[----:B------:R2:W-:Y:S01]  /*3210*/  UTCIMMA gdesc[UR30], gdesc[UR32], tmem[UR8], tmem[UR18], idesc[UR19], UPT ;  /* 0x00ff12201e0075ea */ /* 0x0005e2000b800108 */
[----:B------:R2:W-:Y:S01]  /*3220*/  UTCBAR [UR6], URZ ;  /* 0x000000ff060073e9 */ /* 0x0005e200080000ff */
[----:B------:R-:W-:Y:S01]  /*3230*/  UMOV UR17, UR14 ;  /* 0x0000000e00117c82 */ /* 0x000fe20008000000 */
[----:B------:R-:W-:Y:S05]  /*3240*/  BRA.U UP0, `(.L_x_56) ;  /* 0xfffffffd00507547 */ /* 0x000fea000b83ffff */
.L_x_53:
[----:B------:R-:W-:Y:S01]  /*3250*/  UIADD3 UR15, UPT, UPT, UR15, 0x1, URZ ;  /* 0x000000010f0f7890 */ /* 0x000fe2000fffe0ff */
[C---:B------:R-:W-:Y:S01]  /*3260*/  ISETP.NE.AND P0, PT, R10.reuse, 0x2, PT ;  /* 0x000000020a00780c */ /* 0x040fe20003f05270 */
[----:B------:R-:W-:Y:S02]  /*3270*/  UIADD3 UR7, UPT, UPT, UR7, 0x90, URZ ;  /* 0x0000009007077890 */ /* 0x000fe4000fffe0ff */
[----:B------:R-:W-:Y:S01]  /*3280*/  UISETP.NE.AND UP0, UPT, UR15, 0x2, UPT ;  /* 0x000000020f00788c */ /* 0x000fe2000bf05270 */
[----:B-12---:R-:W-:Y:S02]  /*3290*/  SEL R0, RZ, 0x1, P0 ;  /* 0x00000001ff007807 */ /* 0x006fe40000000000 */
[----:B------:R-:W-:Y:S01]  /*32a0*/  SEL R10, R10, RZ, P0 ;  /* 0x000000ff0a0a7207 */ /* 0x000fe20000000000 */
[----:B------:R-:W-:Y:S01]  /*32b0*/  USEL UR6, URZ, 0x1, UP0 ;  /* 0x00000001ff067887 */ /* 0x000fe20008000000 */
[----:B------:R-:W-:Y:S01]  /*32c0*/  LOP3.LUT R9, R9, R0, RZ, 0x3c, !PT ;  /* 0x0000000009097212 */ /* 0x000fe200078e3cff */
[----:B------:R-:W-:Y:S01]  /*32d0*/  USEL UR15, UR15, URZ, UP0 ;  /* 0x000000ff0f0f7287 */ /* 0x000fe20008000000 */
[----:B------:R1:W-:Y:S03]  /*32e0*/  UTCBAR [UR7], URZ ;  /* 0x000000ff070073e9 */ /* 0x0003e600080000ff */
[----:B------:R-:W-:Y:S01]  /*32f0*/  LOP3.LUT R11, R11, UR6, RZ, 0x3c, !PT ;  /* 0x000000060b0b7c12 */ /* 0x000fe2000f8e3cff */
[----:B------:R-:W-:Y:S07]  /*3300*/  @P1 BRA `(.L_x_57) ;  /* 0xfffffff800a01947 */ /* 0x000fee000383ffff */
[----:B------:R-:W2:Y:S01]  /*3310*/  S2UR UR4, SR_CgaCtaId ;  /* 0x00000000000479c3 */ /* 0x000ea20000008800 */
[----:B------:R-:W-:Y:S01]  /*3320*/  ELECT P0, URZ, PT ;  /* 0x0000000000ff782f */ /* 0x000fe20003800000 */
[----:B------:R-:W-:Y:S01]  /*3330*/  IMAD.MOV.U32 R0, RZ, RZ, 0x1 ;  /* 0x00000001ff007424 */ /* 0x000fe200078e00ff */
[----:B------:R-:W-:Y:S01]  /*3340*/  UIADD3 UR5, UPT, UPT, UR5, 0xa0, URZ ;  /* 0x000000a005057890 */ /* 0x000fe2000fffe0ff */
[----:B------:R-:W-:Y:S01]  /*3350*/  SHF.L.U32 R3, R11, 0x1f, RZ ;  /* 0x0000001f0b037819 */ /* 0x000fe200000006ff */
[----:B------:R-:W-:-:S03]  /*3360*/  UMOV UR6, 0x40 ;  /* 0x0000004000067882 */ /* 0x000fc60000000000 */
[----:B------:R-:W-:Y:S01]  /*3370*/  UVIRTCOUNT.DEALLOC.SMPOOL 0x80 ;  /* 0x000000800000784c */ /* 0x000fe20000000000 */
[----:B--2---:R-:W-:Y:S02]  /*3380*/  ULEA UR4, UR4, UR6, 0x18 ;  /* 0x0000000604047291 */ /* 0x004fe4000f8ec0ff */
[----:B------:R-:W-:-:S07]  /*3390*/  ULEA UR6, UR15, UR5, 0x3 ;  /* 0x000000050f067291 */ /* 0x000fce000f8e18ff */
[----:B------:R2:W-:Y:S02]  /*33a0*/  @P0 STS.U8 [UR4+0x1c], R0 ;  /* 0x00001c00ff000988 */ /* 0x0005e40008000004 */
[----:B------:R-:W4:Y:S02]  /*33b0*/  SYNCS.PHASECHK.TRANS64.TRYWAIT P0, [UR6], R3 ;  /* 0x00000003ff0075a7 */ /* 0x000f240008001106 */
[----:B--2-4-:R-:W-:Y:S05]  /*33c0*/  @!P0 BRA `(.L_x_58) ;  /* 0x0000007c00ec8947 */ /* 0x014fea0003800000 */
.L_x_137:
[----:B-1----:R-:W-:-:S04]  /*33d0*/  UIADD3 UR7, UPT, UPT, UR15, 0x1, URZ ;  /* 0x000000010f077890 */ /* 0x002fc8000fffe0ff */
[----:B------:R-:W-:-:S04]  /*33e0*/  UISETP.NE.AND UP0, UPT, UR7, 0x2, UPT ;  /* 0x000000020700788c */ /* 0x000fc8000bf05270 */
[----:B------:R-:W-:Y:S02]  /*33f0*/  USEL UR6, URZ, 0x1, UP0 ;  /* 0x00000001ff067887 */ /* 0x000fe40008000000 */
[----:B------:R-:W-:-:S04]  /*3400*/  USEL UR7, UR7, URZ, UP0 ;  /* 0x000000ff07077287 */ /* 0x000fc80008000000 */
[----:B------:R-:W-:Y:S01]  /*3410*/  ULEA UR7, UR7, UR5, 0x3 ;  /* 0x0000000507077291 */ /* 0x000fe2000f8e18ff */
[----:B--2---:R-:W-:-:S04]  /*3420*/  LOP3.LUT R3, R11, UR6, RZ, 0x3c, !PT ;  /* 0x000000060b037c12 */ /* 0x004fc8000f8e3cff */
[----:B------:R-:W-:-:S04]  /*3430*/  SHF.L.U32 R3, R3, 0x1f, RZ ;  /* 0x0000001f03037819 */ /* 0x000fc800000006ff */
[----:B------:R-:W1:Y:S02]  /*3440*/  SYNCS.PHASECHK.TRANS64.TRYWAIT P0, [UR7], R3 ;  /* 0x00000003ff0075a7 */ /* 0x000e640008001107 */
[----:B-1----:R-:W-:Y:S05]  /*3450*/  @!P0 BRA `(.L_x_59) ;  /* 0x0000007c00e08947 */ /* 0x002fea0003800000 */
.L_x_139:
[----:B------:R-:W-:Y:S01]  /*3460*/  NOP ;  /* 0x0000000000007918 */ /* 0x000fe20000000000 */
[----:B-1----:R-:W1:Y:S01]  /*3470*/  LDS R0, [UR4+0x14] ;  /* 0x00001404ff007984 */ /* 0x002e620008000800 */
[----:B------:R-:W-:Y:S01]  /*3480*/  ULOP3.LUT UR6, UR16, 0xffff, URZ, 0xc0, !UPT ;  /* 0x0000ffff10067892 */ /* 0x000fe2000f8ec0ff */
[----:B------:R-:W-:Y:S01]  /*3490*/  UMOV UR8, 0xffff ;  /* 0x0000ffff00087882 */ /* 0x000fe20000000000 */
[----:B------:R-:W-:Y:S02]  /*34a0*/  UMOV UR5, 0x1 ;  /* 0x0000000100057882 */ /* 0x000fe40000000000 */
[----:B------:R-:W-:-:S04]  /*34b0*/  USHF.R.U32.HI UR6, URZ, 0x5, UR6 ;  /* 0x00000005ff067899 */ /* 0x000fc80008011606 */
[----:B------:R-:W-:Y:S02]  /*34c0*/  USHF.L.U32 UR8, UR8, UR6, URZ ;  /* 0x0000000608087299 */ /* 0x000fe400080006ff */
[----:B------:R-:W-:-:S04]  /*34d0*/  USHF.L.U32 UR5, UR5, UR6, URZ ;  /* 0x0000000605057299 */ /* 0x000fc800080006ff */
[----:B-1----:R-:W-:-:S04]  /*34e0*/  LOP3.LUT R0, R0, UR8, RZ, 0xc0, !PT ;  /* 0x0000000800007c12 */ /* 0x002fc8000f8ec0ff */
[----:B------:R-:W-:-:S13]  /*34f0*/  ISETP.NE.AND P0, PT, R0, UR8, PT ;  /* 0x0000000800007c0c */ /* 0x000fda000bf05270 */
[----:B------:R-:W-:Y:S05]  /*3500*/  @P0 BRA `(.L_x_60) ;  /* 0x0000000000580947 */ /* 0x000fea0003800000 */
[----:B------:R-:W1:Y:S02]  /*3510*/  LDS R0, [UR4+0x18] ;  /* 0x00001804ff007984 */ /* 0x000e640008000800 */
[----:B-1----:R-:W-:-:S04]  /*3520*/  LOP3.LUT R0, R0, UR5, RZ, 0xc0, !PT ;  /* 0x0000000500007c12 */ /* 0x002fc8000f8ec0ff */
[----:B------:R-:W-:-:S13]  /*3530*/  ISETP.NE.AND P0, PT, R0, UR5, PT ;  /* 0x0000000500007c0c */ /* 0x000fda000bf05270 */
[----:B------:R-:W-:Y:S05]  /*3540*/  @P0 BRA `(.L_x_61) ;  /* 0x00000000003c0947 */ /* 0x000fea0003800000 */
[----:B------:R-:W1:Y:S01]  /*3550*/  S2R R2, SR_LANEID ;  /* 0x0000000000027919 */ /* 0x000e620000000000 */
[----:B------:R-:W-:Y:S01]  /*3560*/  ULOP3.LUT UR8, URZ, UR8, URZ, 0x33, !UPT ;  /* 0x00000008ff087292 */ /* 0x000fe2000f8e33ff */
[----:B------:R-:W-:Y:S01]  /*3570*/  LOP3.LUT R4, RZ, UR5, RZ, 0x33, !PT ;  /* 0x00000005ff047c12 */ /* 0x000fe2000f8e33ff */
[----:B------:R-:W-:Y:S02]  /*3580*/  VOTEU.ANY UR7, UPT, PT ;  /* 0x0000000000077886 */ /* 0x000fe400038e0100 */
[----:B------:R-:W-:Y:S01]  /*3590*/  UFLO.U32 UR7, UR7 ;  /* 0x00000007000772bd */ /* 0x000fe200080e0000 */
[----:B------:R-:W2:Y:S01]  /*35a0*/  REDUX UR5, R4 ;  /* 0x00000000040573c4 */ /* 0x000ea20000000000 */
[----:B------:R-:W-:-:S06]  /*35b0*/  IMAD.U32 R0, RZ, RZ, UR8 ;  /* 0x00000008ff007e24 */ /* 0x000fcc000f8e00ff */
[----:B------:R4:W-:Y:S01]  /*35c0*/  UTCATOMSWS.AND URZ, UR8 ;  /* 0x0000000800ff79e3 */ /* 0x0009e20008000000 */
[----:B------:R-:W3:Y:S01]  /*35d0*/  REDUX UR6, R0 ;  /* 0x00000000000673c4 */ /* 0x000ee20000000000 */
[----:B-1----:R-:W-:Y:S01]  /*35e0*/  ISETP.EQ.U32.AND P0, PT, R2, UR7, PT ;  /* 0x0000000702007c0c */ /* 0x002fe2000bf02070 */
[----:B--2---:R-:W-:Y:S01]  /*35f0*/  IMAD.U32 R2, RZ, RZ, UR5 ;  /* 0x00000005ff027e24 */ /* 0x004fe2000f8e00ff */
[----:B---3--:R-:W-:-:S11]  /*3600*/  MOV R3, UR6 ;  /* 0x0000000600037c02 */ /* 0x008fd60008000f00 */
[----:B------:R4:W-:Y:S04]  /*3610*/  @P0 ATOMS.AND RZ, [UR4+0x14], R3 ;  /* 0x00001403ffff098c */ /* 0x0009e8000a800004 */
[----:B------:R4:W-:Y:S01]  /*3620*/  @P0 ATOMS.AND RZ, [UR4+0x18], R2 ;  /* 0x00001802ffff098c */ /* 0x0009e2000a800004 */
[----:B------:R-:W-:Y:S05]  /*3630*/  BRA `(.L_x_62) ;  /* 0x0000000000147947 */ /* 0x000fea0003800000 */
.L_x_61:
[----:B------:R-:W-:Y:S02]  /*3640*/  MOV R2, 0x3660 ;  /* 0x0000366000027802 */ /* 0x000fe40000000f00 */
[----:B---3-5:R-:W-:Y:S05]  /*3650*/  CALL.REL.NOINC `($__internal_0_$__cuda_sm10x_tcgen05_guardrail_trap_col_being_dealloced_not_returned_by_alloc) ;  /* 0x0000008000c47944 */ /* 0x028fea0003c00000 */
[----:B------:R-:W-:Y:S05]  /*3660*/  BRA `(.L_x_62) ;  /* 0x0000000000087947 */ /* 0x000fea0003800000 */
.L_x_60:
[----:B------:R-:W-:Y:S02]  /*3670*/  MOV R2, 0x3690 ;  /* 0x0000369000027802 */ /* 0x000fe40000000f00 */
[----:B---3-5:R-:W-:Y:S05]  /*3680*/  CALL.REL.NOINC `($__internal_2_$__cuda_sm10x_tcgen05_guardrail_trap_unallocated_columns_being_dealloced) ;  /* 0x0000008000d07944 */ /* 0x028fea0003c00000 */
.L_x_62:
[----:B------:R-:W-:Y:S01]  /*3690*/  NOP ;  /* 0x0000000000007918 */ /* 0x000fe20000000000 */
[----:B----4-:R-:W-:Y:S05]  /*36a0*/  EXIT ;  /* 0x000000000000794d */ /* 0x010fea0003800000 */
.L_x_46:
[----:B------:R-:W-:-:S09]  /*36b0*/  UISETP.NE.OR UP2, UPT, UR8, 0x3, !UP2 ;  /* 0x000000030800788c */ /* 0x000fd2000d745670 */
[----:B------:R-:W-:Y:S05]  /*36c0*/  BRA.U UP2, `(.L_x_63) ;  /* 0x0000001102147547 */ /* 0x000fea000b800000 */
[----:B------:R-:W1:Y:S01]  /*36d0*/  LDC R0, c[0x0][0xb30] ;  /* 0x0002cc00ff007b82 */ /* 0x000e620000000800 */
[----:B------:R-:W2:Y:S01]  /*36e0*/  LDCU.64 UR8, c[0x0][0x888] ;  /* 0x00011100ff0877ac */ /* 0x000ea20008000a00 */
[----:B------:R-:W-:Y:S02]  /*36f0*/  HFMA2 R29, -RZ, RZ, 0, 0 ;  /* 0x00000000ff1d7431 */ /* 0x000fe400000001ff */
[----:B------:R-:W-:Y:S01]  /*3700*/  IMAD.MOV.U32 R31, RZ, RZ, 0x1 ;  /* 0x00000001ff1f7424 */ /* 0x000fe200078e00ff */
[----:B------:R-:W-:Y:S01]  /*3710*/  MOV R23, 0x2000 ;  /* 0x0000200000177802 */ /* 0x000fe20000000f00 */
[----:B------:R-:W4:Y:S01]  /*3720*/  LDCU.64 UR4, c[0x0][0x890] ;  /* 0x00011200ff0477ac */ /* 0x000f220008000a00 */
[----:B------:R-:W-:Y:S01]  /*3730*/  IMAD.MOV.U32 R30, RZ, RZ, RZ ;  /* 0x000000ffff1e7224 */ /* 0x000fe200078e00ff */
[----:B------:R-:W3:Y:S01]  /*3740*/  LDC R19, c[0x0][0x370] ;  /* 0x0000dc00ff137b82 */ /* 0x000ee20000000800 */
[----:B------:R-:W-:Y:S01]  /*3750*/  UMOV UR7, 0x400 ;  /* 0x0000040000077882 */ /* 0x000fe20000000000 */
[----:B------:R-:W-:-:S02]  /*3760*/  UPLOP3.LUT UP1, UPT, UPT, UPT, UPT, 0x40, 0x4 ;  /* 0x000000000004789c */ /* 0x000fc40003f2e870 */
[----:B------:R-:W-:-:S04]  /*3770*/  ULEA UR7, UR37, UR7, 0x18 ;  /* 0x0000000725077291 */ /* 0x000fc8000f8ec0ff */
[----:B------:R-:W3:Y:S01]  /*3780*/  LDC R2, c[0x0][0xb0c] ;  /* 0x0002c300ff027b82 */ /* 0x000ee20000000800 */
[----:B------:R-:W-:Y:S02]  /*3790*/  UIADD3 UR13, UPT, UPT, UR7, 0x38, URZ ;  /* 0x00000038070d7890 */ /* 0x000fe4000fffe0ff */
[----:B--2---:R-:W-:Y:S02]  /*37a0*/  UISETP.NE.U32.AND UP2, UPT, UR8, URZ, UPT ;  /* 0x000000ff0800728c */ /* 0x004fe4000bf45070 */
[----:B------:R-:W-:Y:S02]  /*37b0*/  UIADD3 UR33, UPT, UPT, UR7, 0x20, URZ ;  /* 0x0000002007217890 */ /* 0x000fe4000fffe0ff */
[----:B----4-:R-:W-:Y:S01]  /*37c0*/  UISETP.NE.U32.AND UP3, UPT, UR4, URZ, UPT ;  /* 0x000000ff0400728c */ /* 0x010fe2000bf65070 */
[----:B------:R-:W2:Y:S01]  /*37d0*/  LDC R18, c[0x0][0xb20] ;  /* 0x0002c800ff127b82 */ /* 0x000ea20000000800 */
[----:B-1----:R-:W-:Y:S01]  /*37e0*/  ISETP.NE.AND P1, PT, R0, 0x1, PT ;  /* 0x000000010000780c */ /* 0x002fe20003f25270 */
[----:B------:R-:W-:-:S02]  /*37f0*/  UISETP.NE.AND.EX UP2, UPT, UR9, URZ, UPT, UP2 ;  /* 0x000000ff0900728c */ /* 0x000fc4000bf45320 */
[----:B------:R-:W-:Y:S02]  /*3800*/  UIADD3 UR25, UPT, UPT, UR7, 0x28, URZ ;  /* 0x0000002807197890 */ /* 0x000fe4000fffe0ff */
[----:B------:R-:W-:Y:S02]  /*3810*/  UIADD3 UR17, UPT, UPT, UR7, 0x30, URZ ;  /* 0x0000003007117890 */ /* 0x000fe4000fffe0ff */
[----:B------:R-:W1:Y:S01]  /*3820*/  LDC.64 R32, c[0x0][0x348] ;  /* 0x0000d200ff207b82 */ /* 0x000e620000000a00 */
[----:B------:R-:W-:Y:S02]  /*3830*/  UPRMT UR13, UR37, 0x654, UR13 ;  /* 0x00000654250d7896 */ /* 0x000fe4000800000d */
[----:B------:R-:W-:-:S05]  /*3840*/  UISETP.NE.AND.EX UP3, UPT, UR5, URZ, UPT, UP3 ;  /* 0x000000ff0500728c */ /* 0x000fca000bf65330 */
[----:B------:R-:W4:Y:S08]  /*3850*/  LDC.64 R16, c[0x0][0xb10] ;  /* 0x0002c400ff107b82 */ /* 0x000f300000000a00 */
[----:B------:R-:W1:Y:S08]  /*3860*/  LDC.64 R6, c[0x0][0xb18] ;  /* 0x0002c600ff067b82 */ /* 0x000e700000000a00 */
[----:B------:R-:W1:Y:S08]  /*3870*/  LDC.64 R4, c[0x0][0xb28] ;  /* 0x0002ca00ff047b82 */ /* 0x000e700000000a00 */
[----:B--23--:R-:W1:Y:S02]  /*3880*/  LDC R22, c[0x0][0x374] ;  /* 0x0000dd00ff167b82 */ /* 0x00ce640000000800 */
.L_x_74:
[C---:B------:R-:W-:Y:S02]  /*3890*/  LEA R0, R30.reuse, UR7, 0x3 ;  /* 0x000000071e007c11 */ /* 0x040fe4000f8e18ff */
[----:B------:R-:W-:Y:S02]  /*38a0*/  SHF.L.U32 R3, R29, 0x1f, RZ ;  /* 0x0000001f1d037819 */ /* 0x000fe400000006ff */
[----:B------:R-:W-:Y:S02]  /*38b0*/  LEA R24, R30, UR7, 0x4 ;  /* 0x000000071e187c11 */ /* 0x000fe4000f8e20ff */
[----:B--2---:R-:W2:Y:S02]  /*38c0*/  SYNCS.PHASECHK.TRANS64.TRYWAIT P0, [R0+URZ+0x70], R3 ;  /* 0x00007003000075a7 */ /* 0x004ea400080011ff */
[----:B--2---:R-:W-:Y:S05]  /*38d0*/  @!P0 BRA `(.L_x_64) ;  /* 0x0000007800d88947 */ /* 0x004fea0003800000 */
.L_x_140:
[----:B------:R-:W-:Y:S01]  /*38e0*/  ISETP.GE.AND P0, PT, R72, 0x1, PT ;  /* 0x000000014800780c */ /* 0x000fe20003f06270 */
[----:B------:R-:W3:Y:S01]  /*38f0*/  LDS.128 R24, [R24+0xe0] ;  /* 0x0000e00018187984 */ /* 0x000ee20000000c00 */
[----:B--2---:R-:W-:Y:S01]  /*3900*/  VIADD R0, R0, 0x80 ;  /* 0x0000008000007836 */ /* 0x004fe20000000000 */
[----:B------:R-:W-:Y:S01]  /*3910*/  @!PT LDS RZ, [RZ] ;  /* 0x00000000fffff984 */ /* 0x000fe20000000800 */
[----:B------:R-:W-:Y:S01]  /*3920*/  @!PT LDS RZ, [RZ] ;  /* 0x00000000fffff984 */ /* 0x000fe20000000800 */
[----:B------:R-:W-:Y:S01]  /*3930*/  @!PT LDS RZ, [RZ] ;  /* 0x00000000fffff984 */ /* 0x000fe20000000800 */
[----:B------:R-:W-:Y:S01]  /*3940*/  @!PT LDS RZ, [RZ] ;  /* 0x00000000fffff984 */ /* 0x000fe20000000800 */
[----:B------:R2:W-:Y:S06]  /*3950*/  MEMBAR.ALL.CTA ;  /* 0x0000000000007992 */ /* 0x0005ec0000008000 */
[----:B--2---:R-:W2:Y:S01]  /*3960*/  FENCE.VIEW.ASYNC.S ;  /* 0x00000000000073c6 */ /* 0x004ea20000000000 */
[----:B------:R-:W-:Y:S04]  /*3970*/  PRMT R0, RZ, 0x654, R0 ;  /* 0x00000654ff007816 */ /* 0x000fe80000000000 */
[----:B--2---:R2:W-:Y:S01]  /*3980*/  SYNCS.ARRIVE.TRANS64.RED.A1T0 RZ, [R0+URZ], RZ ;  /* 0x000000ff00ff79a7 */ /* 0x0045e200081004ff */
[----:B---3--:R-:W-:Y:S11]  /*3990*/  LOP3.LUT P3, RZ, R26, 0x1, RZ, 0xc0, !PT ;  /* 0x000000011aff7812 */ /* 0x008ff6000786c0ff */
[----:B------:R-:W-:Y:S02]  /*39a0*/  @!UPT UIADD3 URZ, UPT, UPT, URZ, URZ, URZ ;  /* 0x000000fffffff290 */ /* 0x000fe4000fffe0ff */
[----:B------:R-:W-:Y:S02]  /*39b0*/  @P3 MOV R13, R24 ;  /* 0x00000018000d3202 */ /* 0x000fe40000000f00 */
[----:B------:R-:W-:Y:S01]  /*39c0*/  @P3 LOP3.LUT R8, R25, 0xffff, RZ, 0xc0, !PT ;  /* 0x0000ffff19083812 */ /* 0x000fe200078ec0ff */
[----:B--2---:R-:W-:Y:S06]  /*39d0*/  @!P0 BRA `(.L_x_65) ;  /* 0x0000000000a48947 */ /* 0x004fec0003800000 */
[----:B-1----:R-:W-:Y:S01]  /*39e0*/  IMAD.HI.U32 R35, R22, R7, RZ ;  /* 0x0000000716237227 */ /* 0x002fe200078e00ff */
[----:B------:R-:W-:Y:S02]  /*39f0*/  ISETP.NE.AND P0, PT, R6, 0x1, PT ;  /* 0x000000010600780c */ /* 0x000fe40003f05270 */
[----:B------:R-:W-:Y:S01]  /*3a00*/  ISETP.NE.AND P2, PT, R72, 0x1, PT ;  /* 0x000000014800780c */ /* 0x000fe20003f45270 */
[----:B----4-:R-:W-:Y:S01]  /*3a10*/  IMAD.HI.U32 R34, R19, R16, RZ ;  /* 0x0000001013227227 */ /* 0x010fe200078e00ff */
[----:B------:R-:W-:Y:S02]  /*3a20*/  SHF.R.U32.HI R35, RZ, R18, R35 ;  /* 0x00000012ff237219 */ /* 0x000fe40000011623 */
[----:B------:R-:W-:Y:S01]  /*3a30*/  ISETP.NE.AND P4, PT, R2, 0x1, PT ;  /* 0x000000010200780c */ /* 0x000fe20003f85270 */
[----:B------:R-:W-:Y:S01]  /*3a40*/  IMAD.HI.U32 R36, R13, R16, RZ ;  /* 0x000000100d247227 */ /* 0x000fe200078e00ff */
[----:B------:R-:W-:Y:S02]  /*3a50*/  SHF.R.U32.HI R34, RZ, R17, R34 ;  /* 0x00000011ff227219 */ /* 0x000fe40000011622 */
[----:B------:R-:W-:Y:S01]  /*3a60*/  SEL R3, R22, R35, !P0 ;  /* 0x0000002316037207 */ /* 0x000fe20004000000 */
[C---:B------:R-:W-:Y:S01]  /*3a70*/  IMAD.HI.U32 R35, R8.reuse, R7, RZ ;  /* 0x0000000708237227 */ /* 0x040fe200078e00ff */
[----:B------:R-:W-:Y:S02]  /*3a80*/  SEL R11, R19, R34, !P4 ;  /* 0x00000022130b7207 */ /* 0x000fe40006000000 */
[----:B------:R-:W-:Y:S01]  /*3a90*/  SHF.R.U32.HI R36, RZ, R17, R36 ;  /* 0x00000011ff247219 */ /* 0x000fe20000011624 */
[----:B------:R-:W-:Y:S01]  /*3aa0*/  IMAD.HI.U32 R38, R3, R4, RZ ;  /* 0x0000000403267227 */ /* 0x000fe200078e00ff */
[----:B------:R-:W-:Y:S03]  /*3ab0*/  SHF.R.U32.HI R35, RZ, R18, R35 ;  /* 0x00000012ff237219 */ /* 0x000fe60000011623 */
[----:B------:R-:W-:Y:S01]  /*3ac0*/  IMAD.HI.U32 R34, R11, R4, RZ ;  /* 0x000000040b227227 */ /* 0x000fe200078e00ff */
[----:B------:R-:W-:Y:S02]  /*3ad0*/  @P2 SHF.R.U32.HI R3, RZ, R5, R38 ;  /* 0x00000005ff032219 */ /* 0x000fe40000011626 */
[----:B------:R-:W-:Y:S02]  /*3ae0*/  SEL R9, R8, R35, !P0 ;  /* 0x0000002308097207 */ /* 0x000fe40004000000 */
[----:B------:R-:W-:Y:S01]  /*3af0*/  @P2 SHF.R.U32.HI R11, RZ, R5, R34 ;  /* 0x00000005ff0b2219 */ /* 0x000fe20000011622 */
[C---:B------:R-:W-:Y:S01]  /*3b00*/  IMAD R10, R72.reuse, R3, RZ ;  /* 0x00000003480a7224 */ /* 0x040fe200078e02ff */
[----:B------:R-:W-:Y:S01]  /*3b10*/  SEL R3, R13, R36, !P4 ;  /* 0x000000240d037207 */ /* 0x000fe20006000000 */
[C---:B------:R-:W-:Y:S03]  /*3b20*/  IMAD.HI.U32 R14, R9.reuse, R4, RZ ;  /* 0x00000004090e7227 */ /* 0x040fe600078e00ff */
[----:B------:R-:W-:Y:S01]  /*3b30*/  ISETP.GE.AND P0, PT, R9, R10, PT ;  /* 0x0000000a0900720c */ /* 0x000fe20003f06270 */
[C---:B------:R-:W-:Y:S01]  /*3b40*/  IMAD R12, R72.reuse, R11, RZ ;  /* 0x0000000b480c7224 */ /* 0x040fe200078e02ff */
[-C--:B------:R-:W-:Y:S04]  /*3b50*/  SHF.R.U32.HI R14, RZ, R5.reuse, R14 ;  /* 0x00000005ff0e7219 */ /* 0x080fe8000001160e */
[----:B------:R-:W-:Y:S02]  /*3b60*/  ISETP.GE.OR P0, PT, R3, R12, P0 ;  /* 0x0000000c0300720c */ /* 0x000fe40000706670 */
[----:B------:R-:W-:Y:S05]  /*3b70*/  SEL R15, R9, R14, !P2 ;  /* 0x0000000e090f7207 */ /* 0x000fea0005000000 */
[----:B------:R-:W-:Y:S04]  /*3b80*/  IMAD.MOV R14, RZ, RZ, -R15 ;  /* 0x000000ffff0e7224 */ /* 0x000fe800078e0a0f */
[----:B------:R-:W-:Y:S02]  /*3b90*/  IMAD R14, R72, R14, R9 ;  /* 0x0000000e480e7224 */ /* 0x000fe400078e0209 */
[C---:B------:R-:W-:Y:S05]  /*3ba0*/  @!P0 IMAD.HI.U32 R10, R3.reuse, R4, RZ ;  /* 0x00000004030a8227 */ /* 0x040fea00078e00ff */
[----:B------:R-:W-:Y:S04]  /*3bb0*/  @!P0 SHF.R.U32.HI R10, RZ, R5, R10 ;  /* 0x00000005ff0a8219 */ /* 0x000fe8000001160a */
[----:B------:R-:W-:Y:S01]  /*3bc0*/  @!P0 SEL R0, R3, R10, !P2 ;  /* 0x0000000a03008207 */ /* 0x000fe20005000000 */
[----:B------:R-:W-:Y:S03]  /*3bd0*/  IMAD.MOV R10, RZ, RZ, -R3 ;  /* 0x000000ffff0a7224 */ /* 0x000fe600078e0a03 */
[----:B------:R-:W-:Y:S01]  /*3be0*/  @!P0 IADD3 R15, PT, PT, R15, -R0, RZ ;  /* 0x800000000f0f8210 */ /* 0x000fe20007ffe0ff */
[----:B------:R-:W-:Y:S01]  /*3bf0*/  @!P0 IMAD R0, R11, R14, R0 ;  /* 0x0000000e0b008224 */ /* 0x000fe200078e0200 */
[----:B------:R-:W-:Y:S01]  /*3c00*/  IADD3 R11, PT, PT, -R9, RZ, RZ ;  /* 0x000000ff090b7210 */ /* 0x000fe20007ffe1ff */
[----:B------:R-:W-:Y:S02]  /*3c10*/  IMAD R13, R2, R10, R13 ;  /* 0x0000000a020d7224 */ /* 0x000fe400078e020d */
[----:B------:R-:W-:Y:S02]  /*3c20*/  @!P0 IMAD R9, R15, R72, R3 ;  /* 0x000000480f098224 */ /* 0x000fe400078e0203 */
[----:B------:R-:W-:Y:S02]  /*3c30*/  @!P0 IMAD.MOV.U32 R3, RZ, RZ, R0 ;  /* 0x000000ffff038224 */ /* 0x000fe400078e0000 */
[----:B------:R-:W-:Y:S02]  /*3c40*/  IMAD R8, R6, R11, R8 ;  /* 0x0000000b06087224 */ /* 0x000fe400078e0208 */
[----:B------:R-:W-:Y:S02]  /*3c50*/  IMAD R13, R3, R2, R13 ;  /* 0x00000002030d7224 */ /* 0x000fe400078e020d */
[----:B------:R-:W-:Y:S02]  /*3c60*/  IMAD R8, R9, R6, R8 ;  /* 0x0000000609087224 */ /* 0x000fe400078e0208 */
.L_x_65:
[----:B------:R-:W-:Y:S05]  /*3c70*/  BRA.U UP1, `(.L_x_66) ;  /* 0x0000000101107547 */ /* 0x000fea000b800000 */
[----:B------:R-:W-:Y:S04]  /*3c80*/  MOV R0, UR6 ;  /* 0x0000000600007c02 */ /* 0x000fe80008000f00 */
[----:B------:R-:W-:Y:S04]  /*3c90*/  SHF.L.U32 R3, R0, 0x1f, RZ ;  /* 0x0000001f00037819 */ /* 0x000fe800000006ff */
[----:B------:R-:W2:Y:S02]  /*3ca0*/  SYNCS.PHASECHK.TRANS64.TRYWAIT P0, [UR7+0x68], R3 ;  /* 0x00006803ff0075a7 */ /* 0x000ea40008001107 */
[----:B--2---:R-:W-:Y:S05]  /*3cb0*/  @!P0 BRA `(.L_x_67) ;  /* 0x0000007400f48947 */ /* 0x004fea0003800000 */
.L_x_66:
[----:B------:R-:W-:Y:S02]  /*3cc0*/  R2UR UR35, R21 ;  /* 0x00000000152372ca */ /* 0x000fe400000e0000 */
[----:B------:R-:W-:Y:S02]  /*3cd0*/  R2UR UR34, R20 ;  /* 0x00000000142272ca */ /* 0x000fe400000e0000 */
[----:B------:R-:W-:Y:S02]  /*3ce0*/  ISETP.NE.U32.AND P2, PT, RZ, UR4, PT ;  /* 0x00000004ff007c0c */ /* 0x000fe4000bf45070 */
[----:B------:R-:W-:Y:S02]  /*3cf0*/  SHF.L.U32 R12, R31, 0x1f, RZ ;  /* 0x0000001f1f0c7819 */ /* 0x000fe400000006ff */
[----:B------:R-:W-:Y:S05]  /*3d00*/  ISETP.NE.AND.EX P2, PT, RZ, UR5, PT, P2 ;  /* 0x00000005ff007c0c */ /* 0x000fea000bf45320 */
[----:B------:R-:W-:Y:S02]  /*3d10*/  USHF.L.U32 UR35, UR35, 0x7, URZ ;  /* 0x0000000723237899 */ /* 0x000fe400080006ff */
[----:B------:R-:W-:Y:S01]  /*3d20*/  USHF.L.U32 UR34, UR34, 0x8, URZ ;  /* 0x0000000822227899 */ /* 0x000fe200080006ff */
[----:B------:R-:W-:Y:S11]  /*3d30*/  BRA.U !UP3, `(.L_x_68) ;  /* 0x000000010b347547 */ /* 0x000ff6000b800000 */
[----:B------:R-:W-:Y:S01]  /*3d40*/  UPLOP3.LUT UP0, UPT, UPT, UPT, UP2, 0x80, 0x8 ;  /* 0x000000000008789c */ /* 0x000fe20003f0f020 */
[----:B--2---:R-:W-:Y:S02]  /*3d50*/  HFMA2 R0, -RZ, RZ, 0, 5.9604644775390625e-08 ;  /* 0x00000001ff007431 */ /* 0x004fe400000001ff */
[----:B------:R-:W-:Y:S03]  /*3d60*/  IMAD.MOV.U32 R151, RZ, RZ, 0x1 ;  /* 0x00000001ff977424 */ /* 0x000fe600078e00ff */
[----:B------:R-:W-:Y:S05]  /*3d70*/  PLOP3.LUT P0, PT, PT, PT, UP0, 0x80, 0x8 ;  /* 0x000000000008781c */ /* 0x000fea0003f0f008 */
[----:B------:R-:W2:Y:S01]  /*3d80*/  @UP0 LDCU.64 UR10, c[0x0][0x888] ;  /* 0x00011100ff0a07ac */ /* 0x000ea20008000a00 */
[----:B------:R-:W-:Y:S07]  /*3d90*/  @UP0 UIMAD UR8, UR36, UR4, URZ ;  /* 0x00000004240802a4 */ /* 0x000fee000f8e02ff */
[----:B------:R-:W-:Y:S01]  /*3da0*/  @!P0 PRMT R151, R0, 0x7610, R151 ;  /* 0x0000761000978816 */ /* 0x000fe20000000097 */
[----:B--2---:R-:W-:Y:S03]  /*3db0*/  @UP0 UIMAD.WIDE UR10, UR8, 0x4, UR10 ;  /* 0x00000004080a08a5 */ /* 0x004fe6000f8e020a */
[----:B------:R-:W2:Y:S03]  /*3dc0*/  @!UP0 LDCU UR8, c[0x0][0x880] ;  /* 0x00011000ff0887ac */ /* 0x000ea60008000800 */
[----:B------:R-:W-:Y:S01]  /*3dd0*/  IMAD.U32 R10, RZ, RZ, UR10 ;  /* 0x0000000aff0a7e24 */ /* 0x000fe2000f8e00ff */
[----:B------:R-:W-:Y:S05]  /*3de0*/  MOV R11, UR11 ;  /* 0x0000000b000b7c02 */ /* 0x000fea0008000f00 */
[----:B-----5:R3:W5:Y:S02]  /*3df0*/  @P0 LDG.E R82, desc[UR46][R10.64] ;  /* 0x0000002e0a520981 */ /* 0x020764000c1e1900 */
[----:B--23--:R-:W-:Y:S07]  /*3e00*/  @!P0 IMAD.U32 R82, RZ, RZ, UR8 ;  /* 0x00000008ff528e24 */ /* 0x00cfee000f8e00ff */
.L_x_68:
[----:B-----5:R-:W-:Y:S01]  /*3e10*/  @!P2 ISETP.EQ.AND P0, PT, R82, RZ, PT ;  /* 0x000000ff5200a20c */ /* 0x020fe20003f02270 */
[----:B------:R-:W-:Y:S01]  /*3e20*/  @!UPT UIADD3 URZ, UPT, UPT, URZ, URZ, URZ ;  /* 0x000000fffffff290 */ /* 0x000fe2000fffe0ff */
[----:B------:R-:W-:Y:S11]  /*3e30*/  @!P2 BRA `(.L_x_69) ;  /* 0x000000000014a947 */ /* 0x000ff60003800000 */
[----:B------:R-:W-:Y:S02]  /*3e40*/  LOP3.LUT P2, RZ, R151, 0xff, RZ, 0xc0, !PT ;  /* 0x000000ff97ff7812 */ /* 0x000fe4000784c0ff */
[----:B------:R-:W-:Y:S04]  /*3e50*/  PLOP3.LUT P0, PT, PT, PT, UP0, 0x80, 0x8 ;  /* 0x000000000008781c */ /* 0x000fe80003f0f008 */
[----:B------:R-:W-:Y:S07]  /*3e60*/  PLOP3.LUT P0, PT, P0, PT, PT, 0x8, 0x80 ;  /* 0x000000000080781c */ /* 0x000fee000070e170 */
[----:B------:R-:W-:Y:S11]  /*3e70*/  @P2 ISETP.EQ.AND P0, PT, R82, RZ, PT ;  /* 0x000000ff5200220c */ /* 0x000ff60003f02270 */
[----:B------:R-:W-:Y:S02]  /*3e80*/  @!UPT UIADD3 URZ, UPT, UPT, URZ, URZ, URZ ;  /* 0x000000fffffff290 */ /* 0x000fe4000fffe0ff */
.L_x_69:
[----:B------:R-:W3:Y:S01]  /*3e90*/  SYNCS.PHASECHK.TRANS64.TRYWAIT P2, [UR7+0x40], R12 ;  /* 0x0000400cff0075a7 */ /* 0x000ee20008041107 */
[----:B------:R-:W-:Y:S04]  /*3ea0*/  ELECT P4, URZ, PT ;  /* 0x0000000000ff782f */ /* 0x000fe80003880000 */
[----:B------:R-:W-:Y:S11]  /*3eb0*/  PLOP3.LUT P4, PT, P0, P4, PT, 0xf2, 0x2f ;  /* 0x00000000002f781c */ /* 0x000ff60000789e72 */
[----:B------:R-:W-:Y:S02]  /*3ec0*/  @!UPT UIADD3 URZ, UPT, UPT, URZ, URZ, URZ ;  /* 0x000000fffffff290 */ /* 0x000fe4000fffe0ff */
[----:B-1----:R-:W-:Y:S05]  /*3ed0*/  @!P4 IADD3 R9, P0, PT, R32, 0x580, RZ ;  /* 0x000005802009c810 */ /* 0x002fea0007f1e0ff */
[----:B--2---:R-:W-:Y:S01]  /*3ee0*/  @!P4 IMAD.X R0, RZ, RZ, R33, P0 ;  /* 0x000000ffff00c224 */ /* 0x004fe200000e0621 */
[----:B---3--:R-:W-:Y:S07]  /*3ef0*/  @!P2 BRA `(.L_x_70) ;  /* 0x00000074007ca947 */ /* 0x008fee0003800000 */
.L_x_143:
[----:B------:R-:W-:Y:S01]  /*3f00*/  @!P4 R2UR UR8, R0 ;  /* 0x000000000008c2ca */ /* 0x000fe200000e0000 */
[----:B------:R-:W-:Y:S01]  /*3f10*/  VOTEU.ALL UP1, P4 ;  /* 0x0000000000ff7886 */ /* 0x000fe20002020000 */
[----:B------:R-:W-:Y:S01]  /*3f20*/  @!P4 R2UR UR9, R9 ;  /* 0x000000000909c2ca */ /* 0x000fe200000e0000 */
[----:B------:R-:W-:Y:S01]  /*3f30*/  @!P4 IMAD.MOV.U32 R0, RZ, RZ, 0x2000 ;  /* 0x00002000ff00c424 */ /* 0x000fe200078e00ff */
[----:B------:R-:W-:Y:S01]  /*3f40*/  UMOV UR10, 0x0 ;  /* 0x00000000000a7882 */ /* 0x000fe20000000000 */
[----:B------:R-:W-:Y:S01]  /*3f50*/  UMOV UR11, 0x10000000 ;  /* 0x10000000000b7882 */ /* 0x000fe20000000000 */
[----:B------:R-:W-:Y:S01]  /*3f60*/  @!UP1 UIADD3 UR32, UPT, UPT, UR7, 0x200, URZ ;  /* 0x0000020007209890 */ /* 0x000fe2000fffe0ff */
[----:B------:R-:W-:Y:S01]  /*3f70*/  @!P4 IADD3 R9, P0, PT, R32, 0x580, RZ ;  /* 0x000005802009c810 */ /* 0x000fe20007f1e0ff */
[----:B------:R-:W-:Y:S05]  /*3f80*/  VOTEU.ALL UP1, P4 ;  /* 0x0000000000ff7886 */ /* 0x000fea0002020000 */
[----:B------:R-:W-:Y:S01]  /*3f90*/  IMAD.U32 R11, RZ, RZ, UR8 ;  /* 0x00000008ff0b7e24 */ /* 0x000fe2000f8e00ff */
[----:B------:R-:W-:Y:S01]  /*3fa0*/  UPRMT UR8, UR37, 0x654, UR33 ;  /* 0x0000065425087896 */ /* 0x000fe20008000021 */
[----:B------:R-:W-:Y:S03]  /*3fb0*/  IMAD.U32 R10, RZ, RZ, UR9 ;  /* 0x00000009ff0a7e24 */ /* 0x000fe6000f8e00ff */
[----:B------:R-:W-:Y:S02]  /*3fc0*/  @!P4 R2UR UR15, R11 ;  /* 0x000000000b0fc2ca */ /* 0x000fe400000e0000 */
[----:B------:R-:W-:Y:S11]  /*3fd0*/  @!P4 R2UR UR14, R10 ;  /* 0x000000000a0ec2ca */ /* 0x000ff600000e0000 */
[----:B------:R-:W-:Y:S02]  /*3fe0*/  @!UPT UIADD3 URZ, UPT, UPT, URZ, URZ, URZ ;  /* 0x000000fffffff290 */ /* 0x000fe4000fffe0ff */
[----:B------:R2:W-:Y:S01]  /*3ff0*/  @!UP1 UTMALDG.3D [UR32], [UR14], desc[UR10] ;  /* 0x00000a200e0095b4 */ /* 0x0005e20008011000 */
[----:B------:R3:W-:Y:S01]  /*4000*/  @!P4 SYNCS.ARRIVE.TRANS64.RED.A0TR RZ, [UR7+0x20], R0 ;  /* 0x00002000ffffc9a7 */ /* 0x0007e20008300407 */
[----:B------:R-:W-:Y:S01]  /*4010*/  SYNCS.ARRIVE.TRANS64.RED.A1T0 RZ, [UR8], RZ ;  /* 0x000000ffffff79a7 */ /* 0x000fe20008100408 */
[----:B---3--:R-:W-:Y:S01]  /*4020*/  @!P4 IMAD.X R0, RZ, RZ, R33, P0 ;  /* 0x000000ffff00c224 */ /* 0x008fe200000e0621 */
[----:B------:R-:W3:Y:S02]  /*4030*/  SYNCS.PHASECHK.TRANS64.TRYWAIT P2, [UR7+0x48], R12 ;  /* 0x0000480cff0075a7 */ /* 0x000ee40008041107 */
[----:B--23--:R-:W-:Y:S05]  /*4040*/  @!P2 BRA `(.L_x_71) ;  /* 0x000000740040a947 */ /* 0x00cfea0003800000 */
.L_x_145:
        /* <DEDUP_REMOVED lines=8> */
[----:B------:R-:W-:Y:S01]  /*40d0*/  @!UP1 UIADD3 UR24, UPT, UPT, UR7, 0x2200, URZ ;  /* 0x0000220007189890 */ /* 0x000fe2000fffe0ff */
[----:B------:R-:W-:Y:S01]  /*40e0*/  VOTEU.ALL UP1, P4 ;  /* 0x0000000000ff7886 */ /* 0x000fe20002020000 */
[----:B------:R-:W-:Y:S01]  /*40f0*/  UMOV UR27, UR35 ;  /* 0x00000023001b7c82 */ /* 0x000fe20008000000 */
[----:B------:R-:W-:Y:S02]  /*4100*/  UMOV UR28, UR36 ;  /* 0x00000024001c7c82 */ /* 0x000fe40008000000 */
[----:B------:R-:W-:Y:S01]  /*4110*/  IMAD.U32 R11, RZ, RZ, UR8 ;  /* 0x00000008ff0b7e24 */ /* 0x000fe2000f8e00ff */
[----:B------:R-:W-:Y:S01]  /*4120*/  UPRMT UR8, UR37, 0x654, UR25 ;  /* 0x0000065425087896 */ /* 0x000fe20008000019 */
[----:B------:R-:W-:Y:S02]  /*4130*/  IMAD.U32 R10, RZ, RZ, UR9 ;  /* 0x00000009ff0a7e24 */ /* 0x000fe4000f8e00ff */
[----:B------:R-:W-:Y:S01]  /*4140*/  @!P4 IMAD.X R20, RZ, RZ, R33, P0 ;  /* 0x000000ffff14c224 */ /* 0x000fe200000e0621 */
[----:B------:R-:W-:Y:S02]  /*4150*/  @!P4 R2UR UR15, R11 ;  /* 0x000000000b0fc2ca */ /* 0x000fe400000e0000 */
[----:B------:R-:W-:Y:S11]  /*4160*/  @!P4 R2UR UR14, R10 ;  /* 0x000000000a0ec2ca */ /* 0x000ff600000e0000 */
[----:B------:R-:W-:Y:S02]  /*4170*/  @!UPT UIADD3 URZ, UPT, UPT, URZ, URZ, URZ ;  /* 0x000000fffffff290 */ /* 0x000fe4000fffe0ff */
[----:B------:R2:W-:Y:S01]  /*4180*/  @!UP1 UTMALDG.3D [UR24], [UR14], desc[UR10] ;  /* 0x00000a180e0095b4 */ /* 0x0005e20008011000 */
[----:B------:R2:W-:Y:S01]  /*4190*/  @!P4 SYNCS.ARRIVE.TRANS64.RED.A0TR RZ, [UR7+0x28], R0 ;  /* 0x00002800ffffc9a7 */ /* 0x0005e20008300407 */
[----:B------:R-:W-:Y:S01]  /*41a0*/  SYNCS.ARRIVE.TRANS64.RED.A1T0 RZ, [UR8], RZ ;  /* 0x000000ffffff79a7 */ /* 0x000fe20008100408 */
[----:B------:R-:W3:Y:S02]  /*41b0*/  SYNCS.PHASECHK.TRANS64.TRYWAIT P2, [UR7+0x50], R12 ;  /* 0x0000500cff0075a7 */ /* 0x000ee40008041107 */
[----:B--23--:R-:W-:Y:S05]  /*41c0*/  @!P2 BRA `(.L_x_72) ;  /* 0x0000007000f8a947 */ /* 0x00cfea0003800000 */
.L_x_147:
[----:B------:R-:W2:Y:S01]  /*41d0*/  LDC.64 R14, c[0x0][0xb10] ;  /* 0x0002c400ff0e7b82 */ /* 0x000ea20000000a00 */
[----:B------:R-:W-:Y:S01]  /*41e0*/  @!P4 R2UR UR8, R20 ;  /* 0x000000001408c2ca */ /* 0x000fe200000e0000 */
[----:B------:R-:W-:Y:S01]  /*41f0*/  VOTEU.ALL UP1, P4 ;  /* 0x0000000000ff7886 */ /* 0x000fe20002020000 */
[----:B------:R-:W-:Y:S01]  /*4200*/  @!P4 R2UR UR9, R21 ;  /* 0x000000001509c2ca */ /* 0x000fe200000e0000 */
[----:B------:R-:W-:Y:S01]  /*4210*/  UMOV UR10, 0x0 ;  /* 0x00000000000a7882 */ /* 0x000fe20000000000 */
[----:B------:R-:W-:Y:S03]  /*4220*/  UMOV UR11, 0x10000000 ;  /* 0x10000000000b7882 */ /* 0x000fe60000000000 */
[----:B------:R-:W3:Y:S01]  /*4230*/  LDC.64 R10, c[0x0][0xb18] ;  /* 0x0002c600ff0a7b82 */ /* 0x000ee20000000a00 */
[----:B------:R-:W-:Y:S01]  /*4240*/  @!UP1 UIADD3 UR18, UPT, UPT, UR34, 0x80, URZ ;  /* 0x0000008022129890 */ /* 0x000fe2000fffe0ff */
[----:B------:R-:W-:Y:S01]  /*4250*/  @P3 SHF.R.U32.HI R28, RZ, 0x10, R25 ;  /* 0x00000010ff1c3819 */ /* 0x000fe20000011619 */
[----:B------:R-:W-:Y:S01]  /*4260*/  @!UP1 UIADD3 UR16, UPT, UPT, UR7, 0x4200, URZ ;  /* 0x0000420007109890 */ /* 0x000fe2000fffe0ff */
[----:B------:R-:W-:Y:S01]  /*4270*/  VIADD R30, R30, 0x1 ;  /* 0x000000011e1e7836 */ /* 0x000fe20000000000 */
[----:B------:R-:W-:Y:S03]  /*4280*/  VOTEU.ALL UP1, P4 ;  /* 0x0000000000ff7886 */ /* 0x000fe60002020000 */
[----:B------:R-:W5:Y:S01]  /*4290*/  @!P1 LDC R0, c[0x0][0xb20] ;  /* 0x0002c800ff009b82 */ /* 0x000f620000000800 */
[----:B------:R-:W-:Y:S01]  /*42a0*/  UMOV UR19, UR35 ;  /* 0x0000002300137c82 */ /* 0x000fe20008000000 */
[----:B------:R-:W-:Y:S01]  /*42b0*/  IMAD.U32 R21, RZ, RZ, UR8 ;  /* 0x00000008ff157e24 */ /* 0x000fe2000f8e00ff */
[----:B------:R-:W-:Y:S05]  /*42c0*/  UMOV UR20, UR36 ;  /* 0x0000002400147c82 */ /* 0x000fea0008000000 */
[----:B-1----:R-:W1:Y:S01]  /*42d0*/  @!P1 LDC R3, c[0x0][0xb0c] ;  /* 0x0002c300ff039b82 */ /* 0x002e620000000800 */
[----:B------:R-:W-:Y:S01]  /*42e0*/  IMAD.U32 R20, RZ, RZ, UR9 ;  /* 0x00000009ff147e24 */ /* 0x000fe2000f8e00ff */
[----:B------:R-:W-:Y:S01]  /*42f0*/  UPRMT UR8, UR37, 0x654, UR17 ;  /* 0x0000065425087896 */ /* 0x000fe20008000011 */
[----:B------:R-:W-:Y:S03]  /*4300*/  @!P4 R2UR UR15, R21 ;  /* 0x00000000150fc2ca */ /* 0x000fe600000e0000 */
[----:B------:R-:W-:Y:S01]  /*4310*/  @!P4 R2UR UR14, R20 ;  /* 0x00000000140ec2ca */ /* 0x000fe200000e0000 */
[----:B------:R-:W-:Y:S11]  /*4320*/  @!P4 IMAD.MOV.U32 R20, RZ, RZ, 0x2000 ;  /* 0x00002000ff14c424 */ /* 0x000ff600078e00ff */
[----:B------:R-:W-:Y:S01]  /*4330*/  @!UPT UIADD3 URZ, UPT, UPT, URZ, URZ, URZ ;  /* 0x000000fffffff290 */ /* 0x000fe2000fffe0ff */
[----:B------:R1:W-:Y:S01]  /*4340*/  @!UP1 UTMALDG.3D [UR16], [UR14], desc[UR10] ;  /* 0x00000a100e0095b4 */ /* 0x0003e20008011000 */
[----:B------:R1:W-:Y:S02]  /*4350*/  @!P4 SYNCS.ARRIVE.TRANS64.RED.A0TR RZ, [UR7+0x30], R20 ;  /* 0x00003014ffffc9a7 */ /* 0x0003e40008300407 */
[----:B-1----:R-:W-:Y:S01]  /*4360*/  @!P1 ISETP.NE.AND P2, PT, R3, 0x1, PT ;  /* 0x000000010300980c */ /* 0x002fe20003f45270 */
[C---:B--2---:R-:W-:Y:S01]  /*4370*/  @!P1 IMAD.HI.U32 R14, R13.reuse, R14, RZ ;  /* 0x0000000e0d0e9227 */ /* 0x044fe200078e00ff */
[----:B---3--:R-:W-:Y:S03]  /*4380*/  @!P1 ISETP.NE.AND P0, PT, R10, 0x1, PT ;  /* 0x000000010a00980c */ /* 0x008fe60003f05270 */
[C---:B------:R-:W-:Y:S01]  /*4390*/  @!P1 IMAD.HI.U32 R11, R8.reuse, R11, RZ ;  /* 0x0000000b080b9227 */ /* 0x040fe200078e00ff */
[----:B------:R-:W-:Y:S04]  /*43a0*/  @!P1 SHF.R.U32.HI R14, RZ, R15, R14 ;  /* 0x0000000fff0e9219 */ /* 0x000fe8000001160e */
[----:B-----5:R-:W-:Y:S01]  /*43b0*/  @!P1 SHF.R.U32.HI R9, RZ, R0, R11 ;  /* 0x00000000ff099219 */ /* 0x020fe2000001160b */
[----:B------:R-:W-:Y:S01]  /*43c0*/  SYNCS.ARRIVE.TRANS64.RED.A1T0 RZ, [UR8], RZ ;  /* 0x000000ffffff79a7 */ /* 0x000fe20008100408 */
[----:B------:R-:W-:Y:S02]  /*43d0*/  @!P1 SEL R14, R13, R14, !P2 ;  /* 0x0000000e0d0e9207 */ /* 0x000fe40005000000 */
[----:B------:R-:W-:Y:S01]  /*43e0*/  @!P1 SEL R9, R8, R9, !P0 ;  /* 0x0000000908099207 */ /* 0x000fe20004000000 */
[----:B------:R-:W1:Y:S04]  /*43f0*/  SYNCS.PHASECHK.TRANS64.TRYWAIT P5, [UR7+0x58], R12 ;  /* 0x0000580cff0075a7 */ /* 0x000e6800080a1107 */
[----:B------:R-:W-:Y:S02]  /*4400*/  @!P1 IMAD.IADD R0, R9, 0x1, -R14 ;  /* 0x0000000109009824 */ /* 0x000fe400078e0a0e */
[----:B------:R-:W-:Y:S02]  /*4410*/  @!P1 IMAD.IADD R9, R14, 0x1, -R9 ;  /* 0x000000010e099824 */ /* 0x000fe400078e0a09 */
[----:B------:R-:W-:Y:S02]  /*4420*/  @!P1 IMAD R13, R0, R3, R13 ;  /* 0x00000003000d9224 */ /* 0x000fe400078e020d */
[----:B------:R-:W-:Y:S01]  /*4430*/  @!P1 IMAD R8, R9, R10, R8 ;  /* 0x0000000a09089224 */ /* 0x000fe200078e0208 */
[----:B-1----:R-:W-:Y:S06]  /*4440*/  @!P5 BRA `(.L_x_73) ;  /* 0x000000700070d947 */ /* 0x002fec0003800000 */
.L_x_149:
[----:B-1----:R-:W-:Y:S01]  /*4450*/  @!P4 IADD3 R3, P0, PT, R32, 0x580, RZ ;  /* 0x000005802003c810 */ /* 0x002fe20007f1e0ff */
[----:B------:R-:W-:Y:S01]  /*4460*/  VOTEU.ALL UP1, P4 ;  /* 0x0000000000ff7886 */ /* 0x000fe20002020000 */
[----:B------:R-:W-:Y:S01]  /*4470*/  UMOV UR18, 0x0 ;  /* 0x0000000000127882 */ /* 0x000fe20000000000 */
[----:B------:R-:W-:Y:S01]  /*4480*/  UMOV UR19, 0x10000000 ;  /* 0x1000000000137882 */ /* 0x000fe20000000000 */
[----:B------:R-:W-:Y:S01]  /*4490*/  @!P4 R2UR UR9, R3 ;  /* 0x000000000309c2ca */ /* 0x000fe200000e0000 */
[----:B------:R-:W-:Y:S01]  /*44a0*/  @!P4 IMAD.X R0, RZ, RZ, R33, P0 ;  /* 0x000000ffff00c224 */ /* 0x000fe200000e0621 */
[----:B------:R-:W-:Y:S01]  /*44b0*/  @!UP1 UIADD3 UR10, UPT, UPT, UR34, 0xc0, URZ ;  /* 0x000000c0220a9890 */ /* 0x000fe2000fffe0ff */
[----:B------:R-:W-:Y:S01]  /*44c0*/  ISETP.NE.AND P0, PT, R30, 0x2, PT ;  /* 0x000000021e00780c */ /* 0x000fe20003f05270 */
[----:B------:R-:W-:Y:S01]  /*44d0*/  UMOV UR11, UR35 ;  /* 0x00000023000b7c82 */ /* 0x000fe20008000000 */
[----:B------:R-:W-:Y:S01]  /*44e0*/  UMOV UR12, UR36 ;  /* 0x00000024000c7c82 */ /* 0x000fe20008000000 */
[----:B------:R-:W-:Y:S01]  /*44f0*/  @!P4 R2UR UR8, R0 ;  /* 0x000000000008c2ca */ /* 0x000fe200000e0000 */
[----:B------:R-:W-:Y:S01]  /*4500*/  IMAD.IADD R20, R8, 0x1, R150 ;  /* 0x0000000108147824 */ /* 0x000fe200078e0296 */
[----:B------:R-:W-:Y:S01]  /*4510*/  @P3 R2UR UR36, R28 ;  /* 0x000000001c2432ca */ /* 0x000fe200000e0000 */
[----:B------:R-:W-:Y:S01]  /*4520*/  IMAD.IADD R21, R13, 0x1, R152 ;  /* 0x000000010d157824 */ /* 0x000fe200078e0298 */
[----:B------:R-:W-:Y:S02]  /*4530*/  SEL R0, RZ, 0x1, P0 ;  /* 0x00000001ff007807 */ /* 0x000fe40000000000 */
[----:B------:R-:W-:Y:S01]  /*4540*/  LOP3.LUT R31, R31, 0x1, RZ, 0x3c, !PT ;  /* 0x000000011f1f7812 */ /* 0x000fe200078e3cff */
[----:B------:R-:W-:Y:S01]  /*4550*/  IMAD.U32 R10, RZ, RZ, UR9 ;  /* 0x00000009ff0a7e24 */ /* 0x000fe2000f8e00ff */
[----:B------:R-:W-:Y:S01]  /*4560*/  @!UP1 UIADD3 UR9, UPT, UPT, UR7, 0x38, URZ ;  /* 0x0000003807099890 */ /* 0x000fe2000fffe0ff */
[----:B------:R-:W-:Y:S02]  /*4570*/  LOP3.LUT R29, R29, R0, RZ, 0x3c, !PT ;  /* 0x000000001d1d7212 */ /* 0x000fe400078e3cff */
[----:B------:R-:W-:Y:S02]  /*4580*/  SEL R30, R30, RZ, P0 ;  /* 0x000000ff1e1e7207 */ /* 0x000fe40000000000 */
[----:B------:R-:W-:Y:S01]  /*4590*/  IMAD.U32 R11, RZ, RZ, UR8 ;  /* 0x00000008ff0b7e24 */ /* 0x000fe2000f8e00ff */
[----:B------:R-:W-:Y:S01]  /*45a0*/  @!P4 R2UR UR14, R10 ;  /* 0x000000000a0ec2ca */ /* 0x000fe200000e0000 */
[----:B------:R-:W-:Y:S01]  /*45b0*/  @!UP1 UIADD3 UR8, UPT, UPT, UR7, 0x6200, URZ ;  /* 0x0000620007089890 */ /* 0x000fe2000fffe0ff */
[----:B------:R-:W-:Y:S02]  /*45c0*/  VOTEU.ALL UP1, P4 ;  /* 0x0000000000ff7886 */ /* 0x000fe40002020000 */
[----:B------:R-:W-:Y:S11]  /*45d0*/  @!P4 R2UR UR15, R11 ;  /* 0x000000000b0fc2ca */ /* 0x000ff600000e0000 */
[----:B------:R-:W-:Y:S02]  /*45e0*/  @!UPT UIADD3 URZ, UPT, UPT, URZ, URZ, URZ ;  /* 0x000000fffffff290 */ /* 0x000fe4000fffe0ff */
[----:B------:R2:W-:Y:S01]  /*45f0*/  @!UP1 UTMALDG.3D [UR8], [UR14], desc[UR18] ;  /* 0x000012080e0095b4 */ /* 0x0005e20008011000 */
[----:B------:R2:W-:Y:S01]  /*4600*/  @!P4 SYNCS.ARRIVE.TRANS64.RED.A0TR RZ, [UR7+0x38], R23 ;  /* 0x00003817ffffc9a7 */ /* 0x0005e20008300407 */
[----:B------:R-:W-:Y:S01]  /*4610*/  UPLOP3.LUT UP1, UPT, UPT, UPT, UPT, 0x80, 0x8 ;  /* 0x000000000008789c */ /* 0x000fe20003f2f070 */
[----:B------:R-:W-:Y:S01]  /*4620*/  SYNCS.ARRIVE.TRANS64.RED.A1T0 RZ, [UR13], RZ ;  /* 0x000000ffffff79a7 */ /* 0x000fe2000810040d */
[----:B------:R-:W-:Y:S09]  /*4630*/  @P3 BRA `(.L_x_74) ;  /* 0xfffffff000943947 */ /* 0x000ff2000383ffff */
[----:B------:R-:W-:-:S04]  /*4640*/  SHF.L.U32 R3, R31, 0x1f, RZ ;  /* 0x0000001f1f037819 */ /* 0x000fc800000006ff */
[----:B------:R-:W1:Y:S02]  /*4650*/  SYNCS.PHASECHK.TRANS64.TRYWAIT P0, [UR7+0x40], R3 ;  /* 0x00004003ff0075a7 */ /* 0x000e640008001107 */
[----:B-1----:R-:W-:Y:S05]  /*4660*/  @!P0 BRA `(.L_x_75) ;  /* 0x0000007000008947 */ /* 0x002fea0003800000 */
.L_x_151:
[----:B------:R-:W3:Y:S02]  /*4670*/  SYNCS.PHASECHK.TRANS64.TRYWAIT P0, [UR7+0x48], R3 ;  /* 0x00004803ff0075a7 */ /* 0x000ee40008001107 */
[----:B---3--:R-:W-:Y:S05]  /*4680*/  @!P0 BRA `(.L_x_76) ;  /* 0x0000007000108947 */ /* 0x008fea0003800000 */
.L_x_153:
[----:B------:R-:W3:Y:S02]  /*4690*/  SYNCS.PHASECHK.TRANS64.TRYWAIT P0, [UR7+0x50], R3 ;  /* 0x00005003ff0075a7 */ /* 0x000ee40008001107 */
[----:B---3--:R-:W-:Y:S05]  /*46a0*/  @!P0 BRA `(.L_x_77) ;  /* 0x0000007000208947 */ /* 0x008fea0003800000 */
.L_x_155:
[----:B-1----:R-:W-:-:S07]  /*46b0*/  MOV R0, UR7 ;  /* 0x0000000700007c02 */ /* 0x002fce0008000f00 */
.L_x_78:
[----:B-1----:R-:W-:-:S04]  /*46c0*/  SHF.L.U32 R3, R31, 0x1f, RZ ;  /* 0x0000001f1f037819 */ /* 0x002fc800000006ff */
[----:B------:R1:W3:Y:S03]  /*46d0*/  SYNCS.PHASECHK.TRANS64.TRYWAIT P0, [R0+URZ+0x58], R3 ;  /* 0x00005803000075a7 */ /* 0x0002e600080011ff */
[----:B---3--:R-:W-:Y:S05]  /*46e0*/  @!P0 NANOSLEEP.SYNCS 0x989680 ;  /* 0x009896800000895d */ /* 0x008fea0003900000 */
[----:B------:R-:W3:Y:S02]  /*46f0*/  @!P0 SYNCS.PHASECHK.TRANS64 P0, [R0+URZ+0x58], R3 ;  /* 0x00005803000085a7 */ /* 0x000ee400080010ff */
[----:B--23--:R-:W-:Y:S05]  /*4700*/  @P0 EXIT ;  /* 0x000000000000094d */ /* 0x00cfea0003800000 */
[----:B------:R-:W-:Y:S05]  /*4710*/  BRA `(.L_x_78) ;  /* 0xfffffffc00e87947 */ /* 0x000fea000383ffff */
.L_x_63:
[----:B------:R-:W-:-:S06]  /*4720*/  UISETP.GE.AND UP1, UPT, UR8, 0x4, UPT ;  /* 0x000000040800788c */ /* 0x000fcc000bf26270 */
[----:B------:R-:W-:-:S13]  /*4730*/  PLOP3.LUT P0, PT, PT, PT, UP1, 0x80, 0x8 ;  /* 0x000000000008781c */ /* 0x000fda0003f0f018 */
[----:B------:R-:W-:Y:S05]  /*4740*/  @!P0 EXIT ;  /* 0x000000000000894d */ /* 0x000fea0003800000 */
[----:B------:R-:W-:Y:S01]  /*4750*/  BAR.SYNC.DEFER_BLOCKING 0x6, 0xa0 ;  /* 0x0182800000007b1d */ /* 0x000fe20000010000 */
[C---:B------:R-:W-:Y:S01]  /*4760*/  IMAD.U32 R79, R167.reuse, 0x10000, RZ ;  /* 0x00010000a74f7824 */ /* 0x040fe200078e00ff */
[C---:B------:R-:W-:Y:S01]  /*4770*/  R2P PR, R167.reuse, 0x6 ;  /* 0x00000006a7007804 */ /* 0x040fe20000000000 */
[----:B------:R-:W-:Y:S01]  /*4780*/  IMAD.SHL.U32 R2, R167, 0x40, RZ ;  /* 0x00000040a7027824 */ /* 0x000fe200078e00ff */
[----:B------:R-:W-:Y:S01]  /*4790*/  CS2R R160, SRZ ;  /* 0x0000000000a07805 */ /* 0x000fe2000001ff00 */
[----:B------:R-:W-:Y:S01]  /*47a0*/  IMAD.MOV.U32 R164, RZ, RZ, 0x20 ;  /* 0x00000020ffa47424 */ /* 0x000fe200078e00ff */
[----:B------:R-:W-:Y:S02]  /*47b0*/  UMOV UR49, 0x400 ;  /* 0x0000040000317882 */ /* 0x000fe40000000000 */
[----:B------:R-:W1:Y:S01]  /*47c0*/  LDC R157, c[0x0][0x370] ;  /* 0x0000dc00ff9d7b82 */ /* 0x000e620000000800 */
[----:B------:R-:W-:Y:S01]  /*47d0*/  ULEA UR49, UR37, UR49, 0x18 ;  /* 0x0000003125317291 */ /* 0x000fe2000f8ec0ff */
[----:B------:R-:W-:Y:S01]  /*47e0*/  LOP3.LUT R79, R79, 0x600000, RZ, 0xc0, !PT ;  /* 0x006000004f4f7812 */ /* 0x000fe200078ec0ff */
[----:B------:R-:W-:Y:S01]  /*47f0*/  IMAD.SHL.U32 R153, R167, 0x8, RZ ;  /* 0x00000008a7997824 */ /* 0x000fe200078e00ff */
[----:B------:R-:W-:Y:S01]  /*4800*/  LOP3.LUT R4, R2, 0x180, RZ, 0xc0, !PT ;  /* 0x0000018002047812 */ /* 0x000fe200078ec0ff */
[----:B------:R-:W-:Y:S01]  /*4810*/  IMAD.MOV.U32 R165, RZ, RZ, 0x10 ;  /* 0x00000010ffa57424 */ /* 0x000fe200078e00ff */
[----:B------:R-:W-:Y:S01]  /*4820*/  SEL R164, R164, 0xffffffe0, !P2 ;  /* 0xffffffe0a4a47807 */ /* 0x000fe20005000000 */
[----:B------:R-:W-:Y:S01]  /*4830*/  UIADD3 UR4, UPT, UPT, UR49, 0x8200, URZ ;  /* 0x0000820031047890 */ /* 0x000fe2000fffe0ff */
[----:B------:R-:W2:Y:S01]  /*4840*/  LDC R74, c[0x0][0xb0c] ;  /* 0x0002c300ff4a7b82 */ /* 0x000ea20000000800 */
[----:B------:R-:W-:Y:S01]  /*4850*/  LOP3.LUT R153, R4, 0x30, R153, 0xf8, !PT ;  /* 0x0000003004997812 */ /* 0x000fe200078ef899 */
[----:B------:R-:W-:Y:S01]  /*4860*/  IMAD.MOV.U32 R76, RZ, RZ, RZ ;  /* 0x000000ffff4c7224 */ /* 0x000fe200078e00ff */
[----:B------:R-:W-:Y:S01]  /*4870*/  SEL R165, R165, 0xfffffff0, !P1 ;  /* 0xfffffff0a5a57807 */ /* 0x000fe20004800000 */
[----:B------:R-:W-:Y:S01]  /*4880*/  IMAD.MOV.U32 R162, RZ, RZ, RZ ;  /* 0x000000ffffa27224 */ /* 0x000fe200078e00ff */
[----:B------:R-:W-:Y:S01]  /*4890*/  LOP3.LUT R153, R153, 0x1e40, R2, 0xf8, !PT ;  /* 0x00001e4099997812 */ /* 0x000fe200078ef802 */
[----:B------:R-:W-:Y:S01]  /*48a0*/  IMAD.MOV.U32 R169, RZ, RZ, RZ ;  /* 0x000000ffffa97224 */ /* 0x000fe200078e00ff */
[----:B------:R-:W-:Y:S01]  /*48b0*/  LOP3.LUT R167, R167, 0x60, RZ, 0xc0, !PT ;  /* 0x00000060a7a77812 */ /* 0x000fe200078ec0ff */
[----:B------:R-:W4:Y:S01]  /*48c0*/  LDC R155, c[0x0][0xb20] ;  /* 0x0002c800ff9b7b82 */ /* 0x000f220000000800 */
[----:B------:R-:W3:Y:S01]  /*48d0*/  LDS R0, [UR49+0x100] ;  /* 0x00010031ff007984 */ /* 0x000ee20008000800 */
[----:B------:R-:W-:Y:S01]  /*48e0*/  IMAD.MOV.U32 R159, RZ, RZ, RZ ;  /* 0x000000ffff9f7224 */ /* 0x000fe200078e00ff */
[----:B------:R-:W1:Y:S01]  /*48f0*/  LDCU.64 UR52, c[0x0][0x348] ;  /* 0x00006900ff3477ac */ /* 0x000e620008000a00 */
[----:B------:R-:W-:Y:S01]  /*4900*/  IMAD.U32 R166, RZ, RZ, UR4 ;  /* 0x00000004ffa67e24 */ /* 0x000fe2000f8e00ff */
[----:B------:R-:W1:Y:S03]  /*4910*/  LDCU.64 UR38, c[0x0][0x888] ;  /* 0x00011100ff2677ac */ /* 0x000e660008000a00 */
[----:B------:R-:W1:Y:S01]  /*4920*/  LDC R73, c[0x0][0xb30] ;  /* 0x0002cc00ff497b82 */ /* 0x000e620000000800 */
[----:B------:R-:W1:Y:S01]  /*4930*/  LDCU.64 UR44, c[0x0][0x890] ;  /* 0x00011200ff2c77ac */ /* 0x000e620008000a00 */
[----:B------:R-:W-:-:S06]  /*4940*/  UIADD3 UR48, UPT, UPT, UR49, 0x200, URZ ;  /* 0x0000020031307890 */ /* 0x000fcc000fffe0ff */
[----:B------:R-:W1:Y:S08]  /*4950*/  LDC.64 R148, c[0x0][0xb10] ;  /* 0x0002c400ff947b82 */ /* 0x000e700000000a00 */
[----:B------:R-:W1:Y:S08]  /*4960*/  LDC.64 R70, c[0x0][0xb18] ;  /* 0x0002c600ff467b82 */ /* 0x000e700000000a00 */
[----:B------:R-:W1:Y:S08]  /*4970*/  LDC.64 R68, c[0x0][0xb28] ;  /* 0x0002ca00ff447b82 */ /* 0x000e700000000a00 */
[----:B------:R-:W1:Y:S01]  /*4980*/  LDC.64 R146, c[0x0][0x8b0] ;  /* 0x00022c00ff927b82 */ /* 0x000e620000000a00 */
[----:B---3--:R-:W-:Y:S01]  /*4990*/  IMAD.IADD R79, R0, 0x1, R79 ;  /* 0x00000001004f7824 */ /* 0x008fe200078e024f */
[----:B------:R-:W-:-:S04]  /*49a0*/  SHF.R.S32.HI R0, RZ, 0x4, R164 ;  /* 0x00000004ff007819 */ /* 0x000fc800000114a4 */
[----:B------:R-:W-:Y:S02]  /*49b0*/  LEA.HI.SX32 R163, R165, R0, 0x1c ;  /* 0x00000000a5a37211 */ /* 0x000fe400078fe2ff */
[----:B------:R-:W3:Y:S08]  /*49c0*/  LDC.64 R144, c[0x0][0x8a8] ;  /* 0x00022a00ff907b82 */ /* 0x000ef00000000a00 */
[----:B--2-4-:R-:W1:Y:S02]  /*49d0*/  LDC R156, c[0x0][0x374] ;  /* 0x0000dd00ff9c7b82 */ /* 0x014e640000000800 */
.L_x_120:
[----:B------:R-:W-:Y:S02]  /*49e0*/  LEA R0, R169, UR49, 0x3 ;  /* 0x00000031a9007c11 */ /* 0x000fe4000f8e18ff */
[----:B------:R-:W-:Y:S02]  /*49f0*/  SHF.L.U32 R3, R161, 0x1f, RZ ;  /* 0x0000001fa1037819 */ /* 0x000fe400000006ff */
[----:B-1----:R-:W-:Y:S02]  /*4a00*/  LEA R16, R169, UR49, 0x4 ;  /* 0x00000031a9107c11 */ /* 0x002fe4000f8e20ff */
[----:B------:R-:W2:Y:S02]  /*4a10*/  SYNCS.PHASECHK.TRANS64.TRYWAIT P0, [R0+URZ+0x70], R3 ;  /* 0x00007003000075a7 */ /* 0x000ea400080011ff */
[----:B--2---:R-:W-:Y:S05]  /*4a20*/  @!P0 BRA `(.L_x_79) ;  /* 0x0000006c00588947 */ /* 0x004fea0003800000 */
.L_x_156:
[----:B------:R-:W4:Y:S01]  /*4a30*/  LDC.64 R12, c[0x0][0xb10] ;  /* 0x0002c400ff0c7b82 */ /* 0x000f220000000a00 */
[----:B------:R-:W3:Y:S01]  /*4a40*/  LDS.128 R16, [R16+0xe0] ;  /* 0x0000e00010107984 */ /* 0x000ee20000000c00 */
[----:B-1----:R-:W-:Y:S01]  /*4a50*/  ISETP.NE.AND P1, PT, R73, 0x1, PT ;  /* 0x000000014900780c */ /* 0x002fe20003f25270 */
[----:B--2---:R-:W-:Y:S01]  /*4a60*/  VIADD R0, R0, 0x80 ;  /* 0x0000008000007836 */ /* 0x004fe20000000000 */
[----:B------:R-:W-:Y:S04]  /*4a70*/  ISETP.GE.AND P0, PT, R72, 0x1, PT ;  /* 0x000000014800780c */ /* 0x000fe80003f06270 */
[----:B------:R-:W1:Y:S01]  /*4a80*/  LDC.64 R10, c[0x0][0xb18] ;  /* 0x0002c600ff0a7b82 */ /* 0x000e620000000a00 */
[----:B------:R-:W-:Y:S01]  /*4a90*/  PRMT R0, RZ, 0x654, R0 ;  /* 0x00000654ff007816 */ /* 0x000fe20000000000 */
[----:B------:R-:W-:Y:S01]  /*4aa0*/  @!PT LDS RZ, [RZ] ;  /* 0x00000000fffff984 */ /* 0x000fe20000000800 */
[----:B------:R-:W-:Y:S01]  /*4ab0*/  @!PT LDS RZ, [RZ] ;  /* 0x00000000fffff984 */ /* 0x000fe20000000800 */
[----:B------:R-:W-:Y:S01]  /*4ac0*/  @!PT LDS RZ, [RZ] ;  /* 0x00000000fffff984 */ /* 0x000fe20000000800 */
[----:B------:R-:W-:Y:S01]  /*4ad0*/  @!PT LDS RZ, [RZ] ;  /* 0x00000000fffff984 */ /* 0x000fe20000000800 */
[----:B------:R2:W-:Y:S06]  /*4ae0*/  MEMBAR.ALL.CTA ;  /* 0x0000000000007992 */ /* 0x0005ec0000008000 */
[----:B--2---:R-:W2:Y:S01]  /*4af0*/  FENCE.VIEW.ASYNC.S ;  /* 0x00000000000073c6 */ /* 0x004ea20000000000 */
[----:B------:R-:W1:Y:S08]  /*4b00*/  @!P1 LDC R14, c[0x0][0xb20] ;  /* 0x0002c800ff0e9b82 */ /* 0x000e700000000800 */
[----:B------:R-:W1:Y:S01]  /*4b10*/  @!P1 LDC R9, c[0x0][0xb0c] ;  /* 0x0002c300ff099b82 */ /* 0x000e620000000800 */
[----:B--2---:R2:W-:Y:S01]  /*4b20*/  SYNCS.ARRIVE.TRANS64.RED.A1T0 RZ, [R0+URZ], RZ ;  /* 0x000000ff00ff79a7 */ /* 0x0045e200081004ff */
[----:B---3--:R-:W-:Y:S04]  /*4b30*/  LOP3.LUT P4, RZ, R18, 0x1, RZ, 0xc0, !PT ;  /* 0x0000000112ff7812 */ /* 0x008fe8000788c0ff */
[----:B------:R-:W-:Y:S09]  /*4b40*/  P2R R168, PR, RZ, 0x10 ;  /* 0x00000010ffa87803 */ /* 0x000ff20000000000 */
[----:B------:R-:W-:Y:S02]  /*4b50*/  @P4 MOV R77, R16 ;  /* 0x00000010004d4202 */ /* 0x000fe40000000f00 */
[----:B------:R-:W-:Y:S01]  /*4b60*/  @P4 LOP3.LUT R75, R17, 0xffff, RZ, 0xc0, !PT ;  /* 0x0000ffff114b4812 */ /* 0x000fe200078ec0ff */
[----:B--2-4-:R-:W-:Y:S06]  /*4b70*/  @!P0 BRA `(.L_x_80) ;  /* 0x0000000000a48947 */ /* 0x014fec0003800000 */
[----:B------:R-:W-:Y:S01]  /*4b80*/  IMAD.HI.U32 R24, R156, R71, RZ ;  /* 0x000000479c187227 */ /* 0x000fe200078e00ff */
[----:B------:R-:W-:Y:S02]  /*4b90*/  ISETP.NE.AND P0, PT, R70, 0x1, PT ;  /* 0x000000014600780c */ /* 0x000fe40003f05270 */
[----:B------:R-:W-:Y:S01]  /*4ba0*/  ISETP.NE.AND P2, PT, R72, 0x1, PT ;  /* 0x000000014800780c */ /* 0x000fe20003f45270 */
[-C--:B------:R-:W-:Y:S01]  /*4bb0*/  IMAD.HI.U32 R22, R157, R148.reuse, RZ ;  /* 0x000000949d167227 */ /* 0x080fe200078e00ff */
[----:B------:R-:W-:Y:S02]  /*4bc0*/  SHF.R.U32.HI R23, RZ, R155, R24 ;  /* 0x0000009bff177219 */ /* 0x000fe40000011618 */
[----:B------:R-:W-:Y:S01]  /*4bd0*/  ISETP.NE.AND P3, PT, R74, 0x1, PT ;  /* 0x000000014a00780c */ /* 0x000fe20003f65270 */
[----:B------:R-:W-:Y:S01]  /*4be0*/  IMAD.HI.U32 R28, R75, R71, RZ ;  /* 0x000000474b1c7227 */ /* 0x000fe200078e00ff */
[----:B------:R-:W-:Y:S02]  /*4bf0*/  SHF.R.U32.HI R22, RZ, R149, R22 ;  /* 0x00000095ff167219 */ /* 0x000fe40000011616 */
[----:B------:R-:W-:Y:S01]  /*4c00*/  SEL R3, R156, R23, !P0 ;  /* 0x000000179c037207 */ /* 0x000fe20004000000 */
[----:B------:R-:W-:Y:S01]  /*4c10*/  IMAD.HI.U32 R26, R77, R148, RZ ;  /* 0x000000944d1a7227 */ /* 0x000fe200078e00ff */
[----:B------:R-:W-:Y:S03]  /*4c20*/  SEL R7, R157, R22, !P3 ;  /* 0x000000169d077207 */ /* 0x000fe60005800000 */
[-C--:B------:R-:W-:Y:S01]  /*4c30*/  IMAD.HI.U32 R22, R3, R68.reuse, RZ ;  /* 0x0000004403167227 */ /* 0x080fe200078e00ff */
[----:B------:R-:W-:Y:S03]  /*4c40*/  SHF.R.U32.HI R26, RZ, R149, R26 ;  /* 0x00000095ff1a7219 */ /* 0x000fe6000001161a */
[----:B------:R-:W-:Y:S01]  /*4c50*/  IMAD.HI.U32 R24, R7, R68, RZ ;  /* 0x0000004407187227 */ /* 0x000fe200078e00ff */
[----:B------:R-:W-:Y:S02]  /*4c60*/  @P2 SHF.R.U32.HI R3, RZ, R69, R22 ;  /* 0x00000045ff032219 */ /* 0x000fe40000011616 */
[----:B------:R-:W-:Y:S02]  /*4c70*/  SHF.R.U32.HI R22, RZ, R155, R28 ;  /* 0x0000009bff167219 */ /* 0x000fe4000001161c */
[----:B------:R-:W-:Y:S01]  /*4c80*/  @P2 SHF.R.U32.HI R7, RZ, R69, R24 ;  /* 0x00000045ff072219 */ /* 0x000fe20000011618 */
[C---:B------:R-:W-:Y:S01]  /*4c90*/  IMAD R2, R72.reuse, R3, RZ ;  /* 0x0000000348027224 */ /* 0x040fe200078e02ff */
[----:B------:R-:W-:Y:S02]  /*4ca0*/  SEL R5, R75, R22, !P0 ;  /* 0x000000164b057207 */ /* 0x000fe40004000000 */
[----:B------:R-:W-:Y:S01]  /*4cb0*/  SEL R3, R77, R26, !P3 ;  /* 0x0000001a4d037207 */ /* 0x000fe20005800000 */
[----:B------:R-:W-:Y:S01]  /*4cc0*/  IMAD R4, R72, R7, RZ ;  /* 0x0000000748047224 */ /* 0x000fe200078e02ff */
[C---:B------:R-:W-:Y:S01]  /*4cd0*/  ISETP.GE.AND P0, PT, R5.reuse, R2, PT ;  /* 0x000000020500720c */ /* 0x040fe20003f06270 */
[----:B------:R-:W-:Y:S03]  /*4ce0*/  IMAD.HI.U32 R6, R5, R68, RZ ;  /* 0x0000004405067227 */ /* 0x000fe600078e00ff */
[----:B------:R-:W-:Y:S01]  /*4cf0*/  ISETP.GE.OR P0, PT, R3, R4, P0 ;  /* 0x000000040300720c */ /* 0x000fe20000706670 */
[----:B------:R-:W-:Y:S01]  /*4d00*/  IMAD.MOV R4, RZ, RZ, -R3 ;  /* 0x000000ffff047224 */ /* 0x000fe200078e0a03 */
[-C--:B------:R-:W-:Y:S03]  /*4d10*/  SHF.R.U32.HI R6, RZ, R69.reuse, R6 ;  /* 0x00000045ff067219 */ /* 0x080fe60000011606 */
[----:B------:R-:W-:Y:S01]  /*4d20*/  IMAD R77, R74, R4, R77 ;  /* 0x000000044a4d7224 */ /* 0x000fe200078e024d */
[----:B------:R-:W-:Y:S05]  /*4d30*/  SEL R15, R5, R6, !P2 ;  /* 0x00000006050f7207 */ /* 0x000fea0005000000 */
[----:B------:R-:W-:Y:S02]  /*4d40*/  IMAD.MOV R6, RZ, RZ, -R15 ;  /* 0x000000ffff067224 */ /* 0x000fe400078e0a0f */
[C---:B------:R-:W-:Y:S04]  /*4d50*/  @!P0 IMAD.HI.U32 R2, R3.reuse, R68, RZ ;  /* 0x0000004403028227 */ /* 0x040fe800078e00ff */
[----:B------:R-:W-:Y:S01]  /*4d60*/  IMAD R6, R72, R6, R5 ;  /* 0x0000000648067224 */ /* 0x000fe200078e0205 */
[----:B------:R-:W-:Y:S04]  /*4d70*/  @!P0 SHF.R.U32.HI R2, RZ, R69, R2 ;  /* 0x00000045ff028219 */ /* 0x000fe80000011602 */
[----:B------:R-:W-:Y:S02]  /*4d80*/  @!P0 SEL R0, R3, R2, !P2 ;  /* 0x0000000203008207 */ /* 0x000fe40005000000 */
[----:B------:R-:W-:Y:S02]  /*4d90*/  IADD3 R2, PT, PT, -R5, RZ, RZ ;  /* 0x000000ff05027210 */ /* 0x000fe40007ffe1ff */
[----:B------:R-:W-:Y:S01]  /*4da0*/  @!P0 IADD3 R8, PT, PT, R15, -R0, RZ ;  /* 0x800000000f088210 */ /* 0x000fe20007ffe0ff */
[----:B------:R-:W-:Y:S02]  /*4db0*/  @!P0 IMAD R0, R7, R6, R0 ;  /* 0x0000000607008224 */ /* 0x000fe400078e0200 */
[----:B------:R-:W-:Y:S02]  /*4dc0*/  IMAD R75, R70, R2, R75 ;  /* 0x00000002464b7224 */ /* 0x000fe400078e024b */
[----:B------:R-:W-:Y:S02]  /*4dd0*/  @!P0 IMAD R5, R8, R72, R3 ;  /* 0x0000004808058224 */ /* 0x000fe400078e0203 */
[----:B------:R-:W-:Y:S04]  /*4de0*/  @!P0 IMAD.MOV.U32 R3, RZ, RZ, R0 ;  /* 0x000000ffff038224 */ /* 0x000fe800078e0000 */
[----:B------:R-:W-:Y:S02]  /*4df0*/  IMAD R77, R3, R74, R77 ;  /* 0x0000004a034d7224 */ /* 0x000fe400078e024d */
[----:B------:R-:W-:Y:S07]  /*4e00*/  IMAD R75, R5, R70, R75 ;  /* 0x00000046054b7224 */ /* 0x000fee00078e024b */
.L_x_80:
[----:B-1----:R-:W-:Y:S01]  /*4e10*/  @!P1 ISETP.NE.AND P0, PT, R10, 0x1, PT ;  /* 0x000000010a00980c */ /* 0x002fe20003f05270 */
[----:B------:R-:W-:Y:S01]  /*4e20*/  @!P1 IMAD.HI.U32 R0, R77, R12, RZ ;  /* 0x0000000c4d009227 */ /* 0x000fe200078e00ff */
[----:B------:R-:W-:Y:S01]  /*4e30*/  @!P1 ISETP.NE.AND P2, PT, R9, 0x1, PT ;  /* 0x000000010900980c */ /* 0x000fe20003f45270 */
[----:B------:R-:W-:Y:S01]  /*4e40*/  ULOP3.LUT UP0, URZ, UR48, 0x1b0, URZ, 0xc0, !UPT ;  /* 0x000001b030ff7892 */ /* 0x000fe2000f80c0ff */
[----:B------:R-:W-:Y:S01]  /*4e50*/  R2UR UR42, R21 ;  /* 0x00000000152a72ca */ /* 0x000fe200000e0000 */
[----:B------:R-:W-:Y:S01]  /*4e60*/  @!P1 IMAD.HI.U32 R3, R75, R11, RZ ;  /* 0x0000000b4b039227 */ /* 0x000fe200078e00ff */
[----:B------:R-:W-:Y:S02]  /*4e70*/  @!P1 SHF.R.U32.HI R0, RZ, R13, R0 ;  /* 0x0000000dff009219 */ /* 0x000fe40000011600 */
[----:B------:R-:W-:Y:S01]  /*4e80*/  R2UR UR41, R20 ;  /* 0x00000000142972ca */ /* 0x000fe200000e0000 */
[----:B------:R-:W-:Y:S01]  /*4e90*/  VIADD R169, R169, 0x1 ;  /* 0x00000001a9a97836 */ /* 0x000fe20000000000 */
[----:B------:R-:W-:Y:S02]  /*4ea0*/  @!P1 SHF.R.U32.HI R2, RZ, R14, R3 ;  /* 0x0000000eff029219 */ /* 0x000fe40000011603 */
[----:B------:R-:W-:Y:S02]  /*4eb0*/  @!P1 SEL R3, R77, R0, !P2 ;  /* 0x000000004d039207 */ /* 0x000fe40005000000 */
[----:B------:R-:W-:Y:S02]  /*4ec0*/  @!P1 SEL R2, R75, R2, !P0 ;  /* 0x000000024b029207 */ /* 0x000fe40004000000 */
[----:B------:R-:W-:Y:S01]  /*4ed0*/  @P4 SHF.R.U32.HI R158, RZ, 0x10, R17 ;  /* 0x00000010ff9e4819 */ /* 0x000fe20000011611 */
[----:B------:R-:W-:Y:S02]  /*4ee0*/  USHF.L.U32 UR42, UR42, 0x7, URZ ;  /* 0x000000072a2a7899 */ /* 0x000fe400080006ff */
[----:B------:R-:W-:Y:S02]  /*4ef0*/  @!P1 IMAD.IADD R0, R2, 0x1, -R3 ;  /* 0x0000000102009824 */ /* 0x000fe400078e0a03 */
[----:B------:R-:W-:Y:S01]  /*4f00*/  @!P1 IMAD.IADD R2, R3, 0x1, -R2 ;  /* 0x0000000103029824 */ /* 0x000fe200078e0a02 */
[----:B------:R-:W-:Y:S01]  /*4f10*/  USHF.L.U32 UR41, UR41, 0x8, URZ ;  /* 0x0000000829297899 */ /* 0x000fe200080006ff */
[----:B------:R-:W-:Y:S02]  /*4f20*/  @!P1 IMAD R77, R0, R9, R77 ;  /* 0x00000009004d9224 */ /* 0x000fe400078e024d */
[----:B------:R-:W-:Y:S01]  /*4f30*/  @!P1 IMAD R75, R2, R10, R75 ;  /* 0x0000000a024b9224 */ /* 0x000fe200078e024b */
[----:B------:R-:W-:Y:S08]  /*4f40*/  BRA.U !UP0, `(.L_x_81) ;  /* 0x0000000108407547 */ /* 0x000ff0000b800000 */
[----:B------:R-:W1:Y:S01]  /*4f50*/  LDCU.64 UR8, c[0x4][0x88] ;  /* 0x01001100ff0877ac */ /* 0x000e620008000a00 */
[----:B------:R-:W-:Y:S01]  /*4f60*/  MOV R3, 0x0 ;  /* 0x0000000000037802 */ /* 0x000fe20000000f00 */
[----:B------:R-:W-:Y:S02]  /*4f70*/  HFMA2 R12, -RZ, RZ, 0, 5.9604644775390625e-08 ;  /* 0x00000001ff0c7431 */ /* 0x000fe400000001ff */
[----:B------:R-:W-:Y:S02]  /*4f80*/  IMAD.MOV.U32 R8, RZ, RZ, 0x70 ;  /* 0x00000070ff087424 */ /* 0x000fe400078e00ff */
[----:B------:R-:W-:Y:S01]  /*4f90*/  IMAD.MOV.U32 R13, RZ, RZ, RZ ;  /* 0x000000ffff0d7224 */ /* 0x000fe200078e00ff */
[----:B------:R-:W2:Y:S01]  /*4fa0*/  LDCU.64 UR6, c[0x4][0x90] ;  /* 0x01001200ff0677ac */ /* 0x000ea20008000a00 */
[----:B------:R-:W3:Y:S01]  /*4fb0*/  LDC.64 R2, c[0x4][R3] ;  /* 0x0100000003027b82 */ /* 0x000ee20000000a00 */
[----:B------:R-:W4:Y:S01]  /*4fc0*/  LDCU.64 UR4, c[0x4][0x8] ;  /* 0x01000100ff0477ac */ /* 0x000f220008000a00 */
[----:B-1----:R-:W-:Y:S01]  /*4fd0*/  MOV R5, UR9 ;  /* 0x0000000900057c02 */ /* 0x002fe20008000f00 */
[----:B------:R-:W-:Y:S01]  /*4fe0*/  IMAD.U32 R4, RZ, RZ, UR8 ;  /* 0x00000008ff047e24 */ /* 0x000fe2000f8e00ff */
[----:B--2---:R-:W-:Y:S01]  /*4ff0*/  MOV R7, UR7 ;  /* 0x0000000700077c02 */ /* 0x004fe20008000f00 */
[----:B------:R-:W-:Y:S01]  /*5000*/  IMAD.U32 R6, RZ, RZ, UR6 ;  /* 0x00000006ff067e24 */ /* 0x000fe2000f8e00ff */
[----:B----4-:R-:W-:Y:S01]  /*5010*/  MOV R11, UR5 ;  /* 0x00000005000b7c02 */ /* 0x010fe20008000f00 */
[----:B------:R-:W-:Y:S02]  /*5020*/  IMAD.U32 R10, RZ, RZ, UR4 ;  /* 0x00000004ff0a7e24 */ /* 0x000fe4000f8e00ff */
[----:B------:R-:W-:Y:S07]  /*5030*/  LEPC R20, `(.L_x_81) ;  /* 0x000000001014794e */ /* 0x000fee0000000000 */
[----:B---3-5:R-:W-:Y:S05]  /*5040*/  CALL.ABS.NOINC R2 ;  /* 0x0000000002007343 */ /* 0x028fea0003c00000 */
.L_x_81:
[----:B------:R-:W-:Y:S01]  /*5050*/  LOP3.LUT P0, RZ, R166, 0x1b0, RZ, 0xc0, !PT ;  /* 0x000001b0a6ff7812 */ /* 0x000fe2000780c0ff */
[----:B------:R-:W-:Y:S11]  /*5060*/  BSSY.RECONVERGENT B6, `(.L_x_82) ;  /* 0x0000013000067945 */ /* 0x000ff60003800200 */
[----:B------:R-:W-:Y:S01]  /*5070*/  @!UPT UIADD3 URZ, UPT, UPT, URZ, URZ, URZ ;  /* 0x000000fffffff290 */ /* 0x000fe2000fffe0ff */
[----:B------:R-:W-:Y:S05]  /*5080*/  @!P0 BRA `(.L_x_83) ;  /* 0x0000000000408947 */ /* 0x000fea0003800000 */
        /* <DEDUP_REMOVED lines=16> */
.L_x_83:
[----:B------:R-:W-:Y:S05]  /*5190*/  BSYNC.RECONVERGENT B6 ;  /* 0x0000000000067941 */ /* 0x000fea0003800200 */
.L_x_82:
[----:B------:R-:W-:Y:S01]  /*51a0*/  ISETP.NE.U32.AND P4, PT, R146, RZ, PT ;  /* 0x000000ff9200720c */ /* 0x000fe20003f85070 */
[----:B------:R-:W-:Y:S01]  /*51b0*/  UISETP.NE.AND UP2, UPT, UR50, URZ, UPT ;  /* 0x000000ff3200728c */ /* 0x000fe2000bf45270 */
[----:B------:R-:W-:Y:S01]  /*51c0*/  ISETP.NE.U32.AND P2, PT, RZ, UR38, PT ;  /* 0x00000026ff007c0c */ /* 0x000fe2000bf45070 */
[----:B------:R-:W-:Y:S01]  /*51d0*/  UISETP.NE.U32.AND UP1, UPT, UR44, URZ, UPT ;  /* 0x000000ff2c00728c */ /* 0x000fe2000bf25070 */
[----:B------:R-:W-:Y:S01]  /*51e0*/  ISETP.NE.AND.EX P4, PT, R147, RZ, PT, P4 ;  /* 0x000000ff9300720c */ /* 0x000fe20003f85340 */
[----:B------:R-:W-:Y:S01]  /*51f0*/  UPLOP3.LUT UP0, UPT, UPT, UPT, UPT, 0x40, 0x4 ;  /* 0x000000000004789c */ /* 0x000fe20003f0e870 */
[----:B------:R-:W-:Y:S01]  /*5200*/  ISETP.NE.AND.EX P2, PT, RZ, UR39, PT, P2 ;  /* 0x00000027ff007c0c */ /* 0x000fe2000bf45320 */
[----:B------:R-:W-:Y:S01]  /*5210*/  UISETP.NE.AND.EX UP1, UPT, UR45, URZ, UPT, UP1 ;  /* 0x000000ff2d00728c */ /* 0x000fe2000bf25310 */
[----:B------:R-:W-:Y:S04]  /*5220*/  PLOP3.LUT P1, PT, PT, PT, UP2, 0x80, 0x8 ;  /* 0x000000000008781c */ /* 0x000fe80003f2f028 */
[----:B------:R-:W-:Y:S06]  /*5230*/  @UP2 UPLOP3.LUT UP0, UPT, UPT, UPT, UP1, 0x80, 0x8 ;  /* 0x000000000008289c */ /* 0x000fec0003f0f010 */
[----:B------:R-:W-:Y:S01]  /*5240*/  PLOP3.LUT P0, PT, PT, PT, UP0, 0x80, 0x8 ;  /* 0x000000000008781c */ /* 0x000fe20003f0f008 */
[----:B------:R-:W-:Y:S01]  /*5250*/  @!UPT UIADD3 URZ, UPT, UPT, URZ, URZ, URZ ;  /* 0x000000fffffff290 */ /* 0x000fe2000fffe0ff */
[----:B------:R-:W-:Y:S11]  /*5260*/  BRA.U !UP1, `(.L_x_84) ;  /* 0x0000000109387547 */ /* 0x000ff6000b800000 */
[----:B------:R-:W-:Y:S01]  /*5270*/  UISETP.NE.U32.AND UP0, UPT, UR38, URZ, UPT ;  /* 0x000000ff2600728c */ /* 0x000fe2000bf05070 */
[----:B------:R-:W-:Y:S02]  /*5280*/  HFMA2 R0, -RZ, RZ, 0, 5.9604644775390625e-08 ;  /* 0x00000001ff007431 */ /* 0x000fe400000001ff */
[----:B------:R-:W-:Y:S01]  /*5290*/  IMAD.MOV.U32 R151, RZ, RZ, 0x1 ;  /* 0x00000001ff977424 */ /* 0x000fe200078e00ff */
[----:B------:R-:W-:Y:S06]  /*52a0*/  UISETP.NE.AND.EX UP0, UPT, UR39, URZ, UPT, UP0 ;  /* 0x000000ff2700728c */ /* 0x000fec000bf05300 */
[----:B------:R-:W-:Y:S05]  /*52b0*/  PLOP3.LUT P3, PT, PT, PT, UP0, 0x80, 0x8 ;  /* 0x000000000008781c */ /* 0x000fea0003f6f008 */
[----:B------:R-:W1:Y:S01]  /*52c0*/  @UP0 LDCU.64 UR6, c[0x0][0x888] ;  /* 0x00011100ff0607ac */ /* 0x000e620008000a00 */
[----:B------:R-:W-:Y:S07]  /*52d0*/  @UP0 UIMAD UR4, UR36, UR44, URZ ;  /* 0x0000002c240402a4 */ /* 0x000fee000f8e02ff */
[----:B------:R-:W-:Y:S01]  /*52e0*/  @!P3 PRMT R151, R0, 0x7610, R151 ;  /* 0x000076100097b816 */ /* 0x000fe20000000097 */
[----:B-1----:R-:W-:Y:S03]  /*52f0*/  @UP0 UIMAD.WIDE UR6, UR4, 0x4, UR6 ;  /* 0x00000004040608a5 */ /* 0x002fe6000f8e0206 */
[----:B------:R-:W1:Y:S03]  /*5300*/  @!UP0 LDCU UR4, c[0x0][0x880] ;  /* 0x00011000ff0487ac */ /* 0x000e660008000800 */
[----:B------:R-:W-:Y:S01]  /*5310*/  IMAD.U32 R2, RZ, RZ, UR6 ;  /* 0x00000006ff027e24 */ /* 0x000fe2000f8e00ff */
[----:B------:R-:W-:Y:S05]  /*5320*/  MOV R3, UR7 ;  /* 0x0000000700037c02 */ /* 0x000fea0008000f00 */
[----:B-----5:R2:W5:Y:S02]  /*5330*/  @P3 LDG.E R82, desc[UR46][R2.64] ;  /* 0x0000002e02523981 */ /* 0x020564000c1e1900 */
[----:B-12---:R-:W-:Y:S02]  /*5340*/  @!P3 IMAD.U32 R82, RZ, RZ, UR4 ;  /* 0x00000004ff52be24 */ /* 0x006fe4000f8e00ff */
.L_x_84:
[----:B------:R-:W-:Y:S05]  /*5350*/  @!P4 BRA `(.L_x_85) ;  /* 0x000000000020c947 */ /* 0x000fea0003800000 */
[----:B------:R-:W-:Y:S04]  /*5360*/  ISETP.NE.U32.AND P3, PT, R144, RZ, PT ;  /* 0x000000ff9000720c */ /* 0x000fe80003f65070 */
[----:B------:R-:W-:Y:S11]  /*5370*/  ISETP.NE.AND.EX P3, PT, R145, RZ, PT, P3 ;  /* 0x000000ff9100720c */ /* 0x000ff60003f65330 */
[----:B------:R-:W-:Y:S02]  /*5380*/  @!UPT UIADD3 URZ, UPT, UPT, URZ, URZ, URZ ;  /* 0x000000fffffff290 */ /* 0x000fe4000fffe0ff */
[----:B------:R-:W1:Y:S01]  /*5390*/  @P3 LDC.64 R2, c[0x0][0x8a8] ;  /* 0x00022a00ff023b82 */ /* 0x000e620000000a00 */
[----:B------:R-:W-:Y:S04]  /*53a0*/  @P3 IMAD R0, R146, UR36, RZ ;  /* 0x0000002492003c24 */ /* 0x000fe8000f8e02ff */
[----:B-1----:R-:W-:Y:S05]  /*53b0*/  @P3 IMAD.WIDE R2, R0, 0x4, R2 ;  /* 0x0000000400023825 */ /* 0x002fea00078e0202 */
[----:B-----5:R1:W5:Y:S02]  /*53c0*/  @P3 LDG.E R78, desc[UR46][R2.64] ;  /* 0x0000002e024e3981 */ /* 0x020364000c1e1900 */
[----:B-1----:R-:W2:Y:S02]  /*53d0*/  @!P3 LDC R78, c[0x0][0x8a0] ;  /* 0x00022800ff4ebb82 */ /* 0x002ea40000000800 */
.L_x_85:
[----:B-----5:R-:W-:Y:S01]  /*53e0*/  ISETP.NE.AND P4, PT, R82, RZ, PT ;  /* 0x000000ff5200720c */ /* 0x020fe20003f85270 */
[----:B------:R-:W-:Y:S01]  /*53f0*/  BSSY B1, `(.L_x_86) ;  /* 0x0000048000017945 */ /* 0x000fe20003800000 */
[----:B------:R-:W-:Y:S01]  /*5400*/  SEL R7, RZ, 0xffffffff, P2 ;  /* 0xffffffffff077807 */ /* 0x000fe20001000000 */
[----:B------:R-:W-:Y:S01]  /*5410*/  IMAD.MOV.U32 R109, RZ, RZ, 0x1 ;  /* 0x00000001ff6d7424 */ /* 0x000fe200078e00ff */
[----:B------:R-:W-:Y:S01]  /*5420*/  LOP3.LUT P3, RZ, R151, 0xff, RZ, 0xc0, !PT ;  /* 0x000000ff97ff7812 */ /* 0x000fe2000786c0ff */
[----:B------:R-:W-:Y:S01]  /*5430*/  IMAD R80, R76, 0x100, R79 ;  /* 0x000001004c507824 */ /* 0x000fe200078e024f */
[----:B------:R-:W-:Y:S02]  /*5440*/  @P1 SEL R0, RZ, 0xffffffff, P4 ;  /* 0xffffffffff001807 */ /* 0x000fe40002000000 */
[----:B------:R-:W-:Y:S02]  /*5450*/  CS2R R98, SRZ ;  /* 0x0000000000627805 */ /* 0x000fe4000001ff00 */
[----:B------:R-:W-:Y:S02]  /*5460*/  LEA R3, R160, UR49, 0x3 ;  /* 0x00000031a0037c11 */ /* 0x000fe4000f8e18ff */
[----:B------:R-:W-:Y:S02]  /*5470*/  CS2R R96, SRZ ;  /* 0x0000000000607805 */ /* 0x000fe4000001ff00 */
[----:B------:R-:W-:Y:S02]  /*5480*/  @P0 SEL R0, R7, R0, !P3 ;  /* 0x0000000007000207 */ /* 0x000fe40005800000 */
[----:B------:R-:W-:Y:S02]  /*5490*/  CS2R R94, SRZ ;  /* 0x00000000005e7805 */ /* 0x000fe4000001ff00 */
[----:B------:R-:W-:Y:S02]  /*54a0*/  LEA R108, R76, UR49, 0x3 ;  /* 0x000000314c6c7c11 */ /* 0x000fe4000f8e18ff */
[----:B------:R-:W-:Y:S02]  /*54b0*/  CS2R R92, SRZ ;  /* 0x00000000005c7805 */ /* 0x000fe4000001ff00 */
[----:B------:R-:W-:Y:S02]  /*54c0*/  @P1 LOP3.LUT R0, R0, 0x1, RZ, 0xc0, !PT ;  /* 0x0000000100001812 */ /* 0x000fe400078ec0ff */
[----:B------:R-:W-:Y:S02]  /*54d0*/  CS2R R90, SRZ ;  /* 0x00000000005a7805 */ /* 0x000fe4000001ff00 */
[----:B------:R-:W-:Y:S02]  /*54e0*/  SHF.L.U32 R5, R162, 0x1f, RZ ;  /* 0x0000001fa2057819 */ /* 0x000fe400000006ff */
[----:B------:R-:W-:Y:S02]  /*54f0*/  CS2R R88, SRZ ;  /* 0x0000000000587805 */ /* 0x000fe4000001ff00 */
[----:B------:R-:W-:Y:S02]  /*5500*/  ISETP.NE.U32.OR P6, PT, R0, 0x1, !P1 ;  /* 0x000000010000780c */ /* 0x000fe40004fc5470 */
[----:B------:R-:W-:Y:S02]  /*5510*/  CS2R R102, SRZ ;  /* 0x0000000000667805 */ /* 0x000fe4000001ff00 */
[----:B------:R-:W-:Y:S02]  /*5520*/  PLOP3.LUT P2, PT, PT, PT, UP1, 0x80, 0x8 ;  /* 0x000000000008781c */ /* 0x000fe40003f4f018 */
[----:B------:R-:W-:Y:S02]  /*5530*/  CS2R R100, SRZ ;  /* 0x0000000000647805 */ /* 0x000fe4000001ff00 */
[----:B------:R-:W-:Y:S02]  /*5540*/  SEL R0, RZ, 0xffffffff, P4 ;  /* 0xffffffffff007807 */ /* 0x000fe40002000000 */
[----:B------:R-:W-:Y:S03]  /*5550*/  P2R R117, PR, RZ, 0x40 ;  /* 0x00000040ff757803 */ /* 0x000fe60000000000 */
[----:B------:R-:W-:Y:S04]  /*5560*/  @P6 SHF.L.U32 R2, R159, 0x1f, RZ ;  /* 0x0000001f9f026819 */ /* 0x000fe800000006ff */
[----:B------:R-:W-:Y:S01]  /*5570*/  @P2 SEL R0, R7, R0, !P3 ;  /* 0x0000000007002207 */ /* 0x000fe20005800000 */
[----:B------:R-:W1:Y:S03]  /*5580*/  @P6 SYNCS.PHASECHK.TRANS64.TRYWAIT P1, [R3+URZ+0x20], R2 ;  /* 0x00002002030065a7 */ /* 0x000e6600080211ff */
[----:B------:R-:W-:Y:S04]  /*5590*/  LOP3.LUT R0, R0, 0x1, RZ, 0xc0, !PT ;  /* 0x0000000100007812 */ /* 0x000fe800078ec0ff */
[----:B------:R-:W-:Y:S04]  /*55a0*/  ISETP.NE.U32.AND P5, PT, R0, 0x1, PT ;  /* 0x000000010000780c */ /* 0x000fe80003fa5070 */
[----:B------:R-:W-:Y:S01]  /*55b0*/  P2R R110, PR, RZ, 0x20 ;  /* 0x00000020ff6e7803 */ /* 0x000fe20000000000 */
[----:B------:R3:W4:Y:S01]  /*55c0*/  SYNCS.PHASECHK.TRANS64.TRYWAIT P0, [R108+URZ+0x90], R5 ;  /* 0x000090056c0075a7 */ /* 0x00072200080011ff */
[----:B-1----:R-:W-:Y:S01]  /*55d0*/  @P6 SEL R109, RZ, 0x1, !P1 ;  /* 0x00000001ff6d6807 */ /* 0x002fe20004800000 */
[----:B---3--:R-:W-:Y:S06]  /*55e0*/  @!P6 BRA `(.L_x_87) ;  /* 0x0000000000a0e947 */ /* 0x008fec0003800000 */
[----:B------:R-:W-:Y:S01]  /*55f0*/  @P5 IMAD R7, R160, 0x2000, R153 ;  /* 0x00002000a0075824 */ /* 0x000fe200078e0299 */
[----:B------:R-:W-:Y:S01]  /*5600*/  ISETP.NE.AND P1, PT, R109, RZ, PT ;  /* 0x000000ff6d00720c */ /* 0x000fe20003f25270 */
[----:B------:R-:W-:Y:S01]  /*5610*/  BSSY B0, `(.L_x_88) ;  /* 0x0000011000007945 */ /* 0x000fe20003800000 */
[----:B------:R-:W-:Y:S01]  /*5620*/  CS2R R102, SRZ ;  /* 0x0000000000667805 */ /* 0x000fe2000001ff00 */
[----:B------:R-:W-:Y:S01]  /*5630*/  @P5 VIADD R2, R7, UR49 ;  /* 0x0000003107025c36 */ /* 0x000fe20008000000 */
[----:B------:R-:W-:Y:S02]  /*5640*/  CS2R R100, SRZ ;  /* 0x0000000000647805 */ /* 0x000fe4000001ff00 */
[----:B------:R-:W-:Y:S02]  /*5650*/  CS2R R90, SRZ ;  /* 0x00000000005a7805 */ /* 0x000fe4000001ff00 */
[----:B------:R-:W-:Y:S01]  /*5660*/  CS2R R88, SRZ ;  /* 0x0000000000587805 */ /* 0x000fe2000001ff00 */
[--C-:B------:R-:W-:Y:S01]  /*5670*/  @P5 IMAD.IADD R6, R165, 0x1, R2.reuse ;  /* 0x00000001a5065824 */ /* 0x100fe200078e0202 */
[----:B------:R-:W-:Y:S01]  /*5680*/  CS2R R94, SRZ ;  /* 0x00000000005e7805 */ /* 0x000fe2000001ff00 */
[--C-:B------:R-:W-:Y:S01]  /*5690*/  @P5 IMAD.IADD R4, R164, 0x1, R2.reuse ;  /* 0x00000001a4045824 */ /* 0x100fe200078e0202 */
[----:B------:R-:W-:Y:S01]  /*56a0*/  CS2R R92, SRZ ;  /* 0x00000000005c7805 */ /* 0x000fe2000001ff00 */
[----:B------:R-:W-:Y:S01]  /*56b0*/  @P5 IMAD R2, R163, 0x10, R2 ;  /* 0x00000010a3025824 */ /* 0x000fe200078e0202 */
[----:B------:R-:W-:Y:S02]  /*56c0*/  CS2R R98, SRZ ;  /* 0x0000000000627805 */ /* 0x000fe4000001ff00 */
[----:B------:R-:W-:Y:S01]  /*56d0*/  CS2R R96, SRZ ;  /* 0x0000000000607805 */ /* 0x000fe2000001ff00 */
[----:B------:R-:W-:Y:S06]  /*56e0*/  @P1 BRA `(.L_x_89) ;  /* 0x00000000000c1947 */ /* 0x000fec0003800000 */
[----:B------:R-:W-:Y:S04]  /*56f0*/  SHF.L.U32 R0, R159, 0x1f, RZ ;  /* 0x0000001f9f007819 */ /* 0x000fe800000006ff */
[----:B------:R-:W1:Y:S02]  /*5700*/  SYNCS.PHASECHK.TRANS64.TRYWAIT P1, [R3+URZ+0x20], R0 ;  /* 0x00002000030075a7 */ /* 0x000e6400080211ff */
[----:B-1----:R-:W-:Y:S05]  /*5710*/  @!P1 BRA `(.L_x_90) ;  /* 0x0000006000309947 */ /* 0x002fea0003800000 */
.L_x_89:
[----:B------:R-:W-:Y:S05]  /*5720*/  BSYNC B0 ;  /* 0x0000000000007941 */ /* 0x000fea0003800000 */
.L_x_88:
[----:B------:R-:W-:Y:S01]  /*5730*/  ISETP.NE.AND P1, PT, R110, RZ, PT ;  /* 0x000000ff6e00720c */ /* 0x000fe20003f25270 */
[----:B-1----:R-:W-:Y:S02]  /*5740*/  VIADD R3, R3, 0x40 ;  /* 0x0000004003037836 */ /* 0x002fe40000000000 */
[----:B------:R-:W-:Y:S02]  /*5750*/  IMAD.U32 R0, RZ, RZ, UR37 ;  /* 0x00000025ff007e24 */ /* 0x000fe4000f8e00ff */
[----:B------:R-:W-:Y:S03]  /*5760*/  VIADD R160, R160, 0x1 ;  /* 0x00000001a0a07836 */ /* 0x000fe60000000000 */
[----:B------:R-:W-:Y:S05]  /*5770*/  PRMT R0, R0, 0x654, R3 ;  /* 0x0000065400007816 */ /* 0x000fea0000000003 */
[----:B------:R1:W3:Y:S04]  /*5780*/  @P1 LDS.128 R100, [R7+UR49+0x200] ;  /* 0x0002003107641984 */ /* 0x0002e80008000c00 */
[----:B------:R1:W1:Y:S04]  /*5790*/  @P1 LDS.128 R88, [R6+0x200] ;  /* 0x0002000006581984 */ /* 0x0002680000000c00 */
[----:B------:R1:W1:Y:S04]  /*57a0*/  @P1 LDS.128 R92, [R4+0x200] ;  /* 0x00020000045c1984 */ /* 0x0002680000000c00 */
[----:B------:R1:W1:Y:S01]  /*57b0*/  @P1 LDS.128 R96, [R2+0x200] ;  /* 0x0002000002601984 */ /* 0x0002620000000c00 */
[C---:B------:R-:W-:Y:S01]  /*57c0*/  ISETP.NE.AND P1, PT, R160.reuse, 0x4, PT ;  /* 0x00000004a000780c */ /* 0x040fe20003f25270 */
[----:B------:R-:W-:Y:S01]  /*57d0*/  @!PT LDS RZ, [RZ] ;  /* 0x00000000fffff984 */ /* 0x000fe20000000800 */
[----:B------:R-:W-:Y:S01]  /*57e0*/  @!PT LDS RZ, [RZ] ;  /* 0x00000000fffff984 */ /* 0x000fe20000000800 */
[----:B------:R-:W-:Y:S01]  /*57f0*/  @!PT LDS RZ, [RZ] ;  /* 0x00000000fffff984 */ /* 0x000fe20000000800 */
[----:B------:R-:W-:Y:S01]  /*5800*/  @!PT LDS RZ, [RZ] ;  /* 0x00000000fffff984 */ /* 0x000fe20000000800 */
[----:B------:R5:W-:Y:S06]  /*5810*/  MEMBAR.ALL.CTA ;  /* 0x0000000000007992 */ /* 0x000bec0000008000 */
[----:B-----5:R-:W5:Y:S01]  /*5820*/  FENCE.VIEW.ASYNC.S ;  /* 0x00000000000073c6 */ /* 0x020f620000000000 */
[----:B------:R-:W-:Y:S01]  /*5830*/  SEL R160, R160, RZ, P1 ;  /* 0x000000ffa0a07207 */ /* 0x000fe20000800000 */
[----:B-----5:R5:W-:Y:S02]  /*5840*/  SYNCS.ARRIVE.TRANS64.RED.A1T0 RZ, [R0+URZ], RZ ;  /* 0x000000ff00ff79a7 */ /* 0x020be400081004ff */
[----:B-----5:R-:W-:Y:S04]  /*5850*/  SEL R0, RZ, 0x1, P1 ;  /* 0x00000001ff007807 */ /* 0x020fe80000800000 */
[----:B---3--:R-:W-:Y:S02]  /*5860*/  LOP3.LUT R159, R159, R0, RZ, 0x3c, !PT ;  /* 0x000000009f9f7212 */ /* 0x008fe400078e3cff */
.L_x_87:
[----:B------:R-:W-:Y:S05]  /*5870*/  BSYNC B1 ;  /* 0x0000000000017941 */ /* 0x000fea0003800000 */
.L_x_86:
[----:B------:R-:W-:Y:S04]  /*5880*/  SHF.R.U32.HI R3, RZ, 0x15, R80 ;  /* 0x00000015ff037819 */ /* 0x000fe80000011650 */
[----:B------:R-:W-:Y:S01]  /*5890*/  LOP3.LUT P1, RZ, R3, 0x3, R154, 0x48, !PT ;  /* 0x0000000303ff7812 */ /* 0x000fe2000782489a */
[----:B------:R-:W-:Y:S01]  /*58a0*/  @!UPT UIADD3 URZ, UPT, UPT, URZ, URZ, URZ ;  /* 0x000000fffffff290 */ /* 0x000fe2000fffe0ff */
[----:B----4-:R-:W-:Y:S11]  /*58b0*/  @P0 BRA `(.L_x_91) ;  /* 0x0000000000080947 */ /* 0x010ff60003800000 */
[----:B------:R-:W3:Y:S02]  /*58c0*/  SYNCS.PHASECHK.TRANS64.TRYWAIT P0, [R108+URZ+0x90], R5 ;  /* 0x000090056c0075a7 */ /* 0x000ee400080011ff */
[----:B---3--:R-:W-:Y:S05]  /*58d0*/  @!P0 BRA `(.L_x_92) ;  /* 0x0000005c00d48947 */ /* 0x008fea0003800000 */
.L_x_91:
[----:B------:R-:W-:Y:S05]  /*58e0*/  @!P1 BRA `(.L_x_93) ;  /* 0x0000000000409947 */ /* 0x000fea0003800000 */
[----:B------:R-:W3:Y:S01]  /*58f0*/  LDCU.64 UR8, c[0x4][0x78] ;  /* 0x01000f00ff0877ac */ /* 0x000ee20008000a00 */
[----:B------:R-:W-:Y:S01]  /*5900*/  MOV R3, 0x0 ;  /* 0x0000000000037802 */ /* 0x000fe20000000f00 */
[----:B------:R-:W-:Y:S02]  /*5910*/  HFMA2 R12, -RZ, RZ, 0, 5.9604644775390625e-08 ;  /* 0x00000001ff0c7431 */ /* 0x000fe400000001ff */
[----:B------:R-:W-:Y:S02]  /*5920*/  IMAD.MOV.U32 R8, RZ, RZ, 0x192 ;  /* 0x00000192ff087424 */ /* 0x000fe400078e00ff */
[----:B------:R-:W-:Y:S01]  /*5930*/  IMAD.MOV.U32 R13, RZ, RZ, RZ ;  /* 0x000000ffff0d7224 */ /* 0x000fe200078e00ff */
[----:B------:R-:W4:Y:S01]  /*5940*/  LDCU.64 UR6, c[0x4][0x80] ;  /* 0x01001000ff0677ac */ /* 0x000f220008000a00 */
[----:B-1----:R-:W1:Y:S01]  /*5950*/  LDC.64 R2, c[0x4][R3] ;  /* 0x0100000003027b82 */ /* 0x002e620000000a00 */
[----:B------:R-:W5:Y:S01]  /*5960*/  LDCU.64 UR4, c[0x4][0x18] ;  /* 0x01000300ff0477ac */ /* 0x000f620008000a00 */
[----:B---3--:R-:W-:Y:S01]  /*5970*/  MOV R5, UR9 ;  /* 0x0000000900057c02 */ /* 0x008fe20008000f00 */
[----:B------:R-:W-:Y:S01]  /*5980*/  IMAD.U32 R4, RZ, RZ, UR8 ;  /* 0x00000008ff047e24 */ /* 0x000fe2000f8e00ff */
[----:B----4-:R-:W-:Y:S01]  /*5990*/  MOV R7, UR7 ;  /* 0x0000000700077c02 */ /* 0x010fe20008000f00 */
[----:B------:R-:W-:Y:S01]  /*59a0*/  IMAD.U32 R6, RZ, RZ, UR6 ;  /* 0x00000006ff067e24 */ /* 0x000fe2000f8e00ff */
[----:B-----5:R-:W-:Y:S01]  /*59b0*/  MOV R11, UR5 ;  /* 0x00000005000b7c02 */ /* 0x020fe20008000f00 */
[----:B------:R-:W-:Y:S02]  /*59c0*/  IMAD.U32 R10, RZ, RZ, UR4 ;  /* 0x00000004ff0a7e24 */ /* 0x000fe4000f8e00ff */
[----:B------:R-:W-:Y:S07]  /*59d0*/  LEPC R20, `(.L_x_93) ;  /* 0x000000001014794e */ /* 0x000fee0000000000 */
[----:B-12---:R-:W-:Y:S05]  /*59e0*/  CALL.ABS.NOINC R2 ;  /* 0x0000000002007343 */ /* 0x006fea0003c00000 */
.L_x_93:
[----:B------:R-:W-:Y:S01]  /*59f0*/  SHF.L.U32 R83, R100, 0x10, RZ ;  /* 0x0000001064537819 */ /* 0x000fe200000006ff */
[----:B------:R-:W-:Y:S05]  /*5a00*/  WARPSYNC.ALL ;  /* 0x0000000000007948 */ /* 0x000fea0003800000 */
[----:B------:R-:W-:Y:S01]  /*5a10*/  R2UR UR4, R80 ;  /* 0x00000000500472ca */ /* 0x000fe200000e0000 */
[----:B------:R-:W-:Y:S01]  /*5a20*/  BSSY.RECONVERGENT B0, `(.L_x_94) ;  /* 0x0000121000007945 */ /* 0x000fe20003800200 */
[----:B------:R-:W-:Y:S02]  /*5a30*/  IADD3 R111, PT, PT, R153, UR49, RZ ;  /* 0x00000031996f7c10 */ /* 0x000fe4000fffe0ff */
[----:B------:R-:W-:Y:S02]  /*5a40*/  SHF.L.U32 R116, R163, 0x4, RZ ;  /* 0x00000004a3747819 */ /* 0x000fe400000006ff */
[-C--:B------:R-:W-:Y:S02]  /*5a50*/  IADD3 R172, PT, PT, R165, R111.reuse, RZ ;  /* 0x0000006fa5ac7210 */ /* 0x080fe40007ffe0ff */
[----:B------:R-:W-:Y:S02]  /*5a60*/  IADD3 R171, PT, PT, R164, R111, RZ ;  /* 0x0000006fa4ab7210 */ /* 0x000fe40007ffe0ff */
[----:B------:R-:W-:Y:S02]  /*5a70*/  IADD3 R170, PT, PT, R111, R116, RZ ;  /* 0x000000746faa7210 */ /* 0x000fe40007ffe0ff */
[C---:B------:R-:W-:Y:S01]  /*5a80*/  PRMT R81, R100.reuse, 0x8880, RZ ;  /* 0x0000888064517816 */ /* 0x040fe200000000ff */
[----:B-1-3--:R-:W2:Y:S01]  /*5a90*/  LDTM.x64 R4, tmem[UR4] ;  /* 0x00000004000479ee */ /* 0x00aea20008340000 */
[----:B------:R-:W-:Y:S02]  /*5aa0*/  SHF.R.S32.HI R83, RZ, 0x18, R83 ;  /* 0x00000018ff537819 */ /* 0x000fe40000011453 */
[----:B------:R-:W-:Y:S02]  /*5ab0*/  SHF.R.S32.HI R86, RZ, 0x18, R101 ;  /* 0x00000018ff567819 */ /* 0x000fe40000011465 */
[----:B------:R-:W-:Y:S02]  /*5ac0*/  SHF.L.U32 R84, R100, 0x8, RZ ;  /* 0x0000000864547819 */ /* 0x000fe400000006ff */
[----:B------:R-:W-:Y:S02]  /*5ad0*/  SHF.L.U32 R85, R101, 0x8, RZ ;  /* 0x0000000865557819 */ /* 0x000fe400000006ff */
[----:B------:R-:W-:Y:S02]  /*5ae0*/  SHF.R.S32.HI R84, RZ, 0x18, R84 ;  /* 0x00000018ff547819 */ /* 0x000fe40000011454 */
[----:B------:R-:W-:Y:S02]  /*5af0*/  SHF.R.S32.HI R85, RZ, 0x18, R85 ;  /* 0x00000018ff557819 */ /* 0x000fe40000011455 */
[----:B------:R-:W-:Y:S02]  /*5b00*/  SHF.L.U32 R87, R98, 0x8, RZ ;  /* 0x0000000862577819 */ /* 0x000fe400000006ff */
[----:B------:R-:W-:Y:S02]  /*5b10*/  ISETP.NE.AND P0, PT, R167, RZ, PT ;  /* 0x000000ffa700720c */ /* 0x000fe40003f05270 */
[----:B------:R-:W-:Y:S02]  /*5b20*/  SHF.R.S32.HI R87, RZ, 0x18, R87 ;  /* 0x00000018ff577819 */ /* 0x000fe40000011457 */
[----:B------:R-:W-:Y:S02]  /*5b30*/  ISETP.NE.AND P6, PT, R117, RZ, PT ;  /* 0x000000ff7500720c */ /* 0x000fe40003fc5270 */
[----:B------:R-:W-:Y:S01]  /*5b40*/  LEA R118, R160, UR49, 0x3 ;  /* 0x00000031a0767c11 */ /* 0x000fe2000f8e18ff */
[C---:B--2---:R-:W-:Y:S02]  /*5b50*/  IMAD R0, R78.reuse, R4, RZ ;  /* 0x000000044e007224 */ /* 0x044fe400078e02ff */
[C---:B------:R-:W-:Y:S02]  /*5b60*/  IMAD R2, R78.reuse, R5, RZ ;  /* 0x000000054e027224 */ /* 0x040fe400078e02ff */
[----:B------:R-:W-:Y:S02]  /*5b70*/  IMAD R3, R78, R6, RZ ;  /* 0x000000064e037224 */ /* 0x000fe400078e02ff */
[-C--:B------:R-:W-:Y:S01]  /*5b80*/  IMAD R0, R81, R82.reuse, R0 ;  /* 0x0000005251007224 */ /* 0x080fe200078e0200 */
[----:B------:R-:W-:Y:S01]  /*5b90*/  SHF.R.S32.HI R81, RZ, 0x18, R100 ;  /* 0x00000018ff517819 */ /* 0x000fe20000011464 */
[-C--:B------:R-:W-:Y:S01]  /*5ba0*/  IMAD R2, R83, R82.reuse, R2 ;  /* 0x0000005253027224 */ /* 0x080fe200078e0202 */
[C---:B------:R-:W-:Y:S01]  /*5bb0*/  PRMT R83, R101.reuse, 0x8880, RZ ;  /* 0x0000888065537816 */ /* 0x040fe200000000ff */
[----:B------:R-:W-:Y:S01]  /*5bc0*/  IMAD R3, R84, R82, R3 ;  /* 0x0000005254037224 */ /* 0x000fe200078e0203 */
[----:B------:R-:W-:Y:S01]  /*5bd0*/  SHF.L.U32 R84, R101, 0x10, RZ ;  /* 0x0000001065547819 */ /* 0x000fe200000006ff */
[C---:B------:R-:W-:Y:S01]  /*5be0*/  IMAD R7, R78.reuse, R7, RZ ;  /* 0x000000074e077224 */ /* 0x040fe200078e02ff */
[----:B------:R-:W-:Y:S01]  /*5bf0*/  @P6 SHF.L.U32 R119, R159, 0x1f, RZ ;  /* 0x0000001f9f776819 */ /* 0x000fe200000006ff */
[C---:B------:R-:W-:Y:S01]  /*5c00*/  IMAD R4, R78.reuse, R8, RZ ;  /* 0x000000084e047224 */ /* 0x040fe200078e02ff */
[----:B------:R-:W-:Y:S01]  /*5c10*/  SHF.R.S32.HI R84, RZ, 0x18, R84 ;  /* 0x00000018ff547819 */ /* 0x000fe20000011454 */
[----:B------:R-:W-:Y:S02]  /*5c20*/  IMAD R5, R78, R9, RZ ;  /* 0x000000094e057224 */ /* 0x000fe400078e02ff */
[----:B------:R-:W-:Y:S01]  /*5c30*/  IMAD R7, R81, R82, R7 ;  /* 0x0000005251077224 */ /* 0x000fe200078e0207 */
[----:B------:R-:W-:Y:S01]  /*5c40*/  PRMT R81, R102, 0x8880, RZ ;  /* 0x0000888066517816 */ /* 0x000fe200000000ff */
[----:B------:R-:W-:Y:S02]  /*5c50*/  IMAD R6, R78, R10, RZ ;  /* 0x0000000a4e067224 */ /* 0x000fe400078e02ff */
[-C--:B------:R-:W-:Y:S01]  /*5c60*/  IMAD R4, R83, R82.reuse, R4 ;  /* 0x0000005253047224 */ /* 0x080fe200078e0204 */
[----:B------:R-:W-:Y:S01]  /*5c70*/  I2IP.S8.S32.SAT R105, R7, R3, RZ ;  /* 0x0000000307697239 */ /* 0x000fe200000014ff */
[----:B------:R-:W-:Y:S01]  /*5c80*/  IMAD R5, R84, R82, R5 ;  /* 0x0000005254057224 */ /* 0x000fe200078e0205 */
[----:B------:R-:W-:Y:S01]  /*5c90*/  SHF.L.U32 R83, R102, 0x10, RZ ;  /* 0x0000001066537819 */ /* 0x000fe200000006ff */
[----:B------:R-:W-:Y:S01]  /*5ca0*/  IMAD R11, R78, R11, RZ ;  /* 0x0000000b4e0b7224 */ /* 0x000fe200078e02ff */
[----:B------:R-:W-:Y:S01]  /*5cb0*/  I2IP.S8.S32.SAT R104, R2, R0, R105 ;  /* 0x0000000002687239 */ /* 0x000fe20000001469 */
[----:B------:R-:W-:Y:S01]  /*5cc0*/  IMAD R6, R85, R82, R6 ;  /* 0x0000005255067224 */ /* 0x000fe200078e0206 */
[----:B------:R-:W-:Y:S01]  /*5cd0*/  SHF.R.S32.HI R83, RZ, 0x18, R83 ;  /* 0x00000018ff537819 */ /* 0x000fe20000011453 */
[----:B------:R-:W-:Y:S01]  /*5ce0*/  IMAD R8, R78, R12, RZ ;  /* 0x0000000c4e087224 */ /* 0x000fe200078e02ff */
[----:B------:R-:W-:Y:S01]  /*5cf0*/  SHF.L.U32 R85, R102, 0x8, RZ ;  /* 0x0000000866557819 */ /* 0x000fe200000006ff */
[----:B------:R-:W-:Y:S02]  /*5d00*/  IMAD R9, R78, R13, RZ ;  /* 0x0000000d4e097224 */ /* 0x000fe400078e02ff */
[----:B------:R-:W-:Y:S01]  /*5d10*/  IMAD R11, R86, R82, R11 ;  /* 0x00000052560b7224 */ /* 0x000fe200078e020b */
[----:B------:R-:W-:Y:S01]  /*5d20*/  SHF.R.S32.HI R85, RZ, 0x18, R85 ;  /* 0x00000018ff557819 */ /* 0x000fe20000011455 */
[C---:B------:R-:W-:Y:S01]  /*5d30*/  IMAD R10, R78.reuse, R14, RZ ;  /* 0x0000000e4e0a7224 */ /* 0x040fe200078e02ff */
[----:B------:R-:W-:Y:S01]  /*5d40*/  SHF.R.S32.HI R86, RZ, 0x18, R103 ;  /* 0x00000018ff567819 */ /* 0x000fe20000011467 */
[----:B------:R-:W-:Y:S01]  /*5d50*/  IMAD R8, R81, R82, R8 ;  /* 0x0000005251087224 */ /* 0x000fe200078e0208 */
[----:B------:R-:W-:Y:S01]  /*5d60*/  I2IP.S8.S32.SAT R106, R11, R6, RZ ;  /* 0x000000060b6a7239 */ /* 0x000fe200000014ff */
[----:B------:R-:W-:Y:S01]  /*5d70*/  IMAD R9, R83, R82, R9 ;  /* 0x0000005253097224 */ /* 0x000fe200078e0209 */
[C---:B------:R-:W-:Y:S01]  /*5d80*/  PRMT R83, R103.reuse, 0x8880, RZ ;  /* 0x0000888067537816 */ /* 0x040fe200000000ff */
[----:B------:R-:W-:Y:S01]  /*5d90*/  IMAD.U32 R84, R103, 0x10000, RZ ;  /* 0x0001000067547824 */ /* 0x000fe200078e00ff */
[----:B------:R-:W-:Y:S01]  /*5da0*/  I2IP.S8.S32.SAT R105, R5, R4, R106 ;  /* 0x0000000405697239 */ /* 0x000fe2000000146a */
[C---:B------:R-:W-:Y:S01]  /*5db0*/  IMAD R15, R78.reuse, R15, RZ ;  /* 0x0000000f4e0f7224 */ /* 0x040fe200078e02ff */
[----:B------:R-:W-:Y:S01]  /*5dc0*/  SHF.R.S32.HI R81, RZ, 0x18, R102 ;  /* 0x00000018ff517819 */ /* 0x000fe20000011466 */
[----:B------:R-:W-:Y:S01]  /*5dd0*/  IMAD R10, R85, R82, R10 ;  /* 0x00000052550a7224 */ /* 0x000fe200078e020a */
[----:B------:R-:W-:Y:S01]  /*5de0*/  SHF.R.S32.HI R84, RZ, 0x18, R84 ;  /* 0x00000018ff547819 */ /* 0x000fe20000011454 */
[C---:B------:R-:W-:Y:S01]  /*5df0*/  IMAD R12, R78.reuse, R16, RZ ;  /* 0x000000104e0c7224 */ /* 0x040fe200078e02ff */
[----:B------:R-:W-:Y:S01]  /*5e00*/  SHF.L.U32 R85, R103, 0x8, RZ ;  /* 0x0000000867557819 */ /* 0x000fe200000006ff */
[----:B------:R-:W-:Y:S02]  /*5e10*/  IMAD R13, R78, R17, RZ ;  /* 0x000000114e0d7224 */ /* 0x000fe400078e02ff */
[----:B------:R-:W-:Y:S01]  /*5e20*/  IMAD R15, R81, R82, R15 ;  /* 0x00000052510f7224 */ /* 0x000fe200078e020f */
[----:B------:R-:W-:Y:S01]  /*5e30*/  PRMT R81, R88, 0x8880, RZ ;  /* 0x0000888058517816 */ /* 0x000fe200000000ff */
[----:B------:R-:W-:Y:S01]  /*5e40*/  IMAD R14, R78, R18, RZ ;  /* 0x000000124e0e7224 */ /* 0x000fe200078e02ff */
[----:B------:R-:W-:Y:S01]  /*5e50*/  SHF.R.S32.HI R85, RZ, 0x18, R85 ;  /* 0x00000018ff557819 */ /* 0x000fe20000011455 */
[----:B------:R-:W-:Y:S01]  /*5e60*/  IMAD R12, R83, R82, R12 ;  /* 0x00000052530c7224 */ /* 0x000fe200078e020c */
[----:B------:R-:W-:Y:S01]  /*5e70*/  I2IP.S8.S32.SAT R106, R15, R10, RZ ;  /* 0x0000000a0f6a7239 */ /* 0x000fe200000014ff */
[----:B------:R-:W-:Y:S01]  /*5e80*/  IMAD R13, R84, R82, R13 ;  /* 0x00000052540d7224 */ /* 0x000fe200078e020d */
[----:B------:R-:W-:Y:S01]  /*5e90*/  SHF.L.U32 R83, R88, 0x10, RZ ;  /* 0x0000001058537819 */ /* 0x000fe200000006ff */
[C---:B------:R-:W-:Y:S01]  /*5ea0*/  IMAD R19, R78.reuse, R19, RZ ;  /* 0x000000134e137224 */ /* 0x040fe200078e02ff */
[----:B------:R-:W-:Y:S01]  /*5eb0*/  I2IP.S8.S32.SAT R106, R9, R8, R106 ;  /* 0x00000008096a7239 */ /* 0x000fe2000000146a */
[----:B------:R-:W-:Y:S01]  /*5ec0*/  IMAD R14, R85, R82, R14 ;  /* 0x00000052550e7224 */ /* 0x000fe200078e020e */
[----:B------:R-:W-:Y:S01]  /*5ed0*/  SHF.R.S32.HI R83, RZ, 0x18, R83 ;  /* 0x00000018ff537819 */ /* 0x000fe20000011453 */
[C---:B------:R-:W-:Y:S01]  /*5ee0*/  IMAD R16, R78.reuse, R20, RZ ;  /* 0x000000144e107224 */ /* 0x040fe200078e02ff */
[----:B------:R-:W-:Y:S01]  /*5ef0*/  SHF.L.U32 R84, R89, 0x10, RZ ;  /* 0x0000001059547819 */ /* 0x000fe200000006ff */
[----:B------:R-:W-:Y:S01]  /*5f00*/  IMAD R17, R78, R21, RZ ;  /* 0x000000154e117224 */ /* 0x000fe200078e02ff */
[----:B------:R-:W-:Y:S01]  /*5f10*/  SHF.L.U32 R85, R88, 0x8, RZ ;  /* 0x0000000858557819 */ /* 0x000fe200000006ff */
[----:B------:R-:W-:Y:S01]  /*5f20*/  IMAD R19, R86, R82, R19 ;  /* 0x0000005256137224 */ /* 0x000fe200078e0213 */
[----:B------:R-:W-:Y:S01]  /*5f30*/  SHF.R.S32.HI R84, RZ, 0x18, R84 ;  /* 0x00000018ff547819 */ /* 0x000fe20000011454 */
[C---:B------:R-:W-:Y:S01]  /*5f40*/  IMAD R18, R78.reuse, R22, RZ ;  /* 0x000000164e127224 */ /* 0x040fe200078e02ff */
[----:B------:R-:W-:Y:S01]  /*5f50*/  SHF.R.S32.HI R85, RZ, 0x18, R85 ;  /* 0x00000018ff557819 */ /* 0x000fe20000011455 */
[----:B------:R-:W-:Y:S01]  /*5f60*/  IMAD R16, R81, R82, R16 ;  /* 0x0000005251107224 */ /* 0x000fe200078e0210 */
[----:B------:R-:W-:Y:S01]  /*5f70*/  I2IP.S8.S32.SAT R107, R19, R14, RZ ;  /* 0x0000000e136b7239 */ /* 0x000fe200000014ff */
[-C--:B------:R-:W-:Y:S01]  /*5f80*/  IMAD R17, R83, R82.reuse, R17 ;  /* 0x0000005253117224 */ /* 0x080fe200078e0211 */
[----:B------:R-:W-:Y:S01]  /*5f90*/  PRMT R83, R89, 0x8880, RZ ;  /* 0x0000888059537816 */ /* 0x000fe200000000ff */
[C---:B------:R-:W-:Y:S01]  /*5fa0*/  IMAD R23, R78.reuse, R23, RZ ;  /* 0x000000174e177224 */ /* 0x040fe200078e02ff */
[----:B------:R-:W-:Y:S01]  /*5fb0*/  SHF.R.S32.HI R81, RZ, 0x18, R88 ;  /* 0x00000018ff517819 */ /* 0x000fe20000011458 */
[----:B------:R-:W-:Y:S01]  /*5fc0*/  IMAD R18, R85, R82, R18 ;  /* 0x0000005255127224 */ /* 0x000fe200078e0212 */
[----:B------:R-:W-:Y:S01]  /*5fd0*/  SHF.L.U32 R85, R89, 0x8, RZ ;  /* 0x0000000859557819 */ /* 0x000fe200000006ff */
[C---:B------:R-:W-:Y:S01]  /*5fe0*/  IMAD R20, R78.reuse, R24, RZ ;  /* 0x000000184e147224 */ /* 0x040fe200078e02ff */
[----:B------:R-:W-:Y:S01]  /*5ff0*/  I2IP.S8.S32.SAT R107, R13, R12, R107 ;  /* 0x0000000c0d6b7239 */ /* 0x000fe2000000146b */
[----:B------:R-:W-:Y:S01]  /*6000*/  IMAD R21, R78, R25, RZ ;  /* 0x000000194e157224 */ /* 0x000fe200078e02ff */
[----:B------:R-:W-:Y:S01]  /*6010*/  SHF.R.S32.HI R85, RZ, 0x18, R85 ;  /* 0x00000018ff557819 */ /* 0x000fe20000011455 */
[----:B------:R-:W-:Y:S01]  /*6020*/  IMAD R23, R81, R82, R23 ;  /* 0x0000005251177224 */ /* 0x000fe200078e0217 */
[----:B------:R-:W-:Y:S01]  /*6030*/  PRMT R81, R90, 0x8880, RZ ;  /* 0x000088805a517816 */ /* 0x000fe200000000ff */
[----:B------:R-:W-:Y:S01]  /*6040*/  IMAD R22, R78, R26, RZ ;  /* 0x0000001a4e167224 */ /* 0x000fe200078e02ff */
[----:B------:R1:W-:Y:S01]  /*6050*/  STS.128 [R153+UR49+0x8200], R104 ;  /* 0x0082006899007988 */ /* 0x0003e20008000c31 */
[----:B------:R-:W-:Y:S01]  /*6060*/  IMAD R20, R83, R82, R20 ;  /* 0x0000005253147224 */ /* 0x000fe200078e0214 */
[----:B------:R-:W-:Y:S01]  /*6070*/  I2IP.S8.S32.SAT R112, R23, R18, RZ ;  /* 0x0000001217707239 */ /* 0x000fe200000014ff */
[----:B------:R-:W-:Y:S01]  /*6080*/  IMAD R21, R84, R82, R21 ;  /* 0x0000005254157224 */ /* 0x000fe200078e0215 */
[----:B------:R-:W-:Y:S01]  /*6090*/  SHF.R.S32.HI R86, RZ, 0x18, R89 ;  /* 0x00000018ff567819 */ /* 0x000fe20000011459 */
[----:B------:R-:W-:Y:S01]  /*60a0*/  IMAD.U32 R83, R90, 0x10000, RZ ;  /* 0x000100005a537824 */ /* 0x000fe200078e00ff */
[----:B------:R-:W-:Y:S01]  /*60b0*/  I2IP.S8.S32.SAT R112, R17, R16, R112 ;  /* 0x0000001011707239 */ /* 0x000fe20000001470 */
[----:B------:R-:W-:Y:S01]  /*60c0*/  IMAD R27, R78, R27, RZ ;  /* 0x0000001b4e1b7224 */ /* 0x000fe200078e02ff */
[----:B------:R-:W-:Y:S01]  /*60d0*/  SHF.L.U32 R84, R91, 0x10, RZ ;  /* 0x000000105b547819 */ /* 0x000fe200000006ff */
[----:B------:R-:W-:Y:S01]  /*60e0*/  IMAD R22, R85, R82, R22 ;  /* 0x0000005255167224 */ /* 0x000fe200078e0216 */
[----:B------:R-:W-:Y:S01]  /*60f0*/  SHF.L.U32 R85, R90, 0x8, RZ ;  /* 0x000000085a557819 */ /* 0x000fe200000006ff */
[C---:B------:R-:W-:Y:S01]  /*6100*/  IMAD R24, R78.reuse, R28, RZ ;  /* 0x0000001c4e187224 */ /* 0x040fe200078e02ff */
[----:B------:R-:W-:Y:S01]  /*6110*/  SHF.R.S32.HI R83, RZ, 0x18, R83 ;  /* 0x00000018ff537819 */ /* 0x000fe20000011453 */
[----:B------:R-:W-:Y:S01]  /*6120*/  IMAD R25, R78, R29, RZ ;  /* 0x0000001d4e197224 */ /* 0x000fe200078e02ff */
[----:B------:R-:W-:Y:S01]  /*6130*/  SHF.R.S32.HI R84, RZ, 0x18, R84 ;  /* 0x00000018ff547819 */ /* 0x000fe20000011454 */
[----:B------:R-:W-:Y:S01]  /*6140*/  IMAD R27, R86, R82, R27 ;  /* 0x00000052561b7224 */ /* 0x000fe200078e021b */
[----:B------:R-:W-:Y:S01]  /*6150*/  SHF.R.S32.HI R85, RZ, 0x18, R85 ;  /* 0x00000018ff557819 */ /* 0x000fe20000011455 */
[C---:B------:R-:W-:Y:S01]  /*6160*/  IMAD R26, R78.reuse, R30, RZ ;  /* 0x0000001e4e1a7224 */ /* 0x040fe200078e02ff */
[----:B------:R-:W-:Y:S01]  /*6170*/  SHF.R.S32.HI R86, RZ, 0x18, R91 ;  /* 0x00000018ff567819 */ /* 0x000fe2000001145b */
[----:B------:R-:W-:Y:S01]  /*6180*/  IMAD R24, R81, R82, R24 ;  /* 0x0000005251187224 */ /* 0x000fe200078e0218 */
[----:B------:R-:W-:Y:S01]  /*6190*/  I2IP.S8.S32.SAT R113, R27, R22, RZ ;  /* 0x000000161b717239 */ /* 0x000fe200000014ff */
[----:B------:R-:W-:Y:S01]  /*61a0*/  IMAD R25, R83, R82, R25 ;  /* 0x0000005253197224 */ /* 0x000fe200078e0219 */
[----:B------:R-:W-:Y:S01]  /*61b0*/  SHF.R.S32.HI R81, RZ, 0x18, R90 ;  /* 0x00000018ff517819 */ /* 0x000fe2000001145a */
[C---:B------:R-:W-:Y:S01]  /*61c0*/  IMAD R31, R78.reuse, R31, RZ ;  /* 0x0000001f4e1f7224 */ /* 0x040fe200078e02ff */
[----:B------:R-:W-:Y:S01]  /*61d0*/  I2IP.S8.S32.SAT R113, R21, R20, R113 ;  /* 0x0000001415717239 */ /* 0x000fe20000001471 */
[----:B------:R-:W-:Y:S01]  /*61e0*/  IMAD R26, R85, R82, R26 ;  /* 0x00000052551a7224 */ /* 0x000fe200078e021a */
[C---:B------:R-:W-:Y:S01]  /*61f0*/  PRMT R83, R91.reuse, 0x8880, RZ ;  /* 0x000088805b537816 */ /* 0x040fe200000000ff */
[C---:B------:R-:W-:Y:S01]  /*6200*/  IMAD R28, R78.reuse, R32, RZ ;  /* 0x000000204e1c7224 */ /* 0x040fe200078e02ff */
[----:B------:R-:W-:Y:S01]  /*6210*/  SHF.L.U32 R85, R91, 0x8, RZ ;  /* 0x000000085b557819 */ /* 0x000fe200000006ff */
[C---:B------:R-:W-:Y:S02]  /*6220*/  IMAD R29, R78.reuse, R33, RZ ;  /* 0x000000214e1d7224 */ /* 0x040fe400078e02ff */
[----:B------:R-:W-:Y:S01]  /*6230*/  IMAD R31, R81, R82, R31 ;  /* 0x00000052511f7224 */ /* 0x000fe200078e021f */
[----:B------:R-:W-:Y:S01]  /*6240*/  SHF.R.S32.HI R85, RZ, 0x18, R85 ;  /* 0x00000018ff557819 */ /* 0x000fe20000011455 */
[----:B------:R-:W-:Y:S01]  /*6250*/  IMAD R30, R78, R34, RZ ;  /* 0x000000224e1e7224 */ /* 0x000fe200078e02ff */
[----:B------:R-:W-:Y:S01]  /*6260*/  PRMT R81, R92, 0x8880, RZ ;  /* 0x000088805c517816 */ /* 0x000fe200000000ff */
[----:B------:R-:W-:Y:S01]  /*6270*/  IMAD R28, R83, R82, R28 ;  /* 0x00000052531c7224 */ /* 0x000fe200078e021c */
[----:B------:R-:W-:Y:S01]  /*6280*/  I2IP.S8.S32.SAT R114, R31, R26, RZ ;  /* 0x0000001a1f727239 */ /* 0x000fe200000014ff */
[----:B------:R-:W-:Y:S01]  /*6290*/  IMAD R29, R84, R82, R29 ;  /* 0x00000052541d7224 */ /* 0x000fe200078e021d */
[----:B------:R-:W-:Y:S01]  /*62a0*/  SHF.L.U32 R83, R92, 0x10, RZ ;  /* 0x000000105c537819 */ /* 0x000fe200000006ff */
[----:B------:R-:W-:Y:S01]  /*62b0*/  IMAD R35, R78, R35, RZ ;  /* 0x000000234e237224 */ /* 0x000fe200078e02ff */
[----:B------:R-:W-:Y:S01]  /*62c0*/  I2IP.S8.S32.SAT R114, R25, R24, R114 ;  /* 0x0000001819727239 */ /* 0x000fe20000001472 */
[----:B------:R-:W-:Y:S01]  /*62d0*/  IMAD R30, R85, R82, R30 ;  /* 0x00000052551e7224 */ /* 0x000fe200078e021e */
[----:B------:R-:W-:Y:S01]  /*62e0*/  SHF.L.U32 R85, R92, 0x8, RZ ;  /* 0x000000085c557819 */ /* 0x000fe200000006ff */
[C---:B------:R-:W-:Y:S01]  /*62f0*/  IMAD R32, R78.reuse, R36, RZ ;  /* 0x000000244e207224 */ /* 0x040fe200078e02ff */
[----:B------:R-:W-:Y:S01]  /*6300*/  SHF.R.S32.HI R83, RZ, 0x18, R83 ;  /* 0x00000018ff537819 */ /* 0x000fe20000011453 */
[----:B------:R-:W-:Y:S01]  /*6310*/  IMAD R33, R78, R37, RZ ;  /* 0x000000254e217224 */ /* 0x000fe200078e02ff */
[----:B------:R-:W-:Y:S01]  /*6320*/  SHF.R.S32.HI R85, RZ, 0x18, R85 ;  /* 0x00000018ff557819 */ /* 0x000fe20000011455 */
[----:B------:R-:W-:Y:S01]  /*6330*/  IMAD R35, R86, R82, R35 ;  /* 0x0000005256237224 */ /* 0x000fe200078e0223 */
[----:B------:R-:W-:Y:S01]  /*6340*/  PRMT R84, R93, 0x8880, RZ ;  /* 0x000088805d547816 */ /* 0x000fe200000000ff */
[----:B------:R-:W-:Y:S01]  /*6350*/  IMAD R34, R78, R38, RZ ;  /* 0x000000264e227224 */ /* 0x000fe200078e02ff */
[----:B------:R-:W-:Y:S01]  /*6360*/  SHF.L.U32 R86, R96, 0x10, RZ ;  /* 0x0000001060567819 */ /* 0x000fe200000006ff */
[----:B------:R-:W-:Y:S01]  /*6370*/  IMAD R32, R81, R82, R32 ;  /* 0x0000005251207224 */ /* 0x000fe200078e0220 */
[----:B------:R-:W-:Y:S01]  /*6380*/  SHF.R.S32.HI R81, RZ, 0x18, R92 ;  /* 0x00000018ff517819 */ /* 0x000fe2000001145c */
[C---:B------:R-:W-:Y:S01]  /*6390*/  IMAD R39, R78.reuse, R39, RZ ;  /* 0x000000274e277224 */ /* 0x040fe200078e02ff */
[----:B------:R-:W-:Y:S01]  /*63a0*/  I2IP.S8.S32.SAT R115, R35, R30, RZ ;  /* 0x0000001e23737239 */ /* 0x000fe200000014ff */
[-C--:B------:R-:W-:Y:S02]  /*63b0*/  IMAD R33, R83, R82.reuse, R33 ;  /* 0x0000005253217224 */ /* 0x080fe400078e0221 */
[----:B------:R-:W-:Y:S01]  /*63c0*/  IMAD R34, R85, R82, R34 ;  /* 0x0000005255227224 */ /* 0x000fe200078e0222 */
[----:B------:R-:W-:Y:S01]  /*63d0*/  I2IP.S8.S32.SAT R115, R29, R28, R115 ;  /* 0x0000001c1d737239 */ /* 0x000fe20000001473 */
[C---:B------:R-:W-:Y:S01]  /*63e0*/  IMAD.U32 R83, R93.reuse, 0x10000, RZ ;  /* 0x000100005d537824 */ /* 0x040fe200078e00ff */
[----:B------:R-:W-:Y:S01]  /*63f0*/  SHF.L.U32 R85, R93, 0x8, RZ ;  /* 0x000000085d557819 */ /* 0x000fe200000006ff */
[----:B------:R-:W-:Y:S01]  /*6400*/  IMAD R39, R81, R82, R39 ;  /* 0x0000005251277224 */ /* 0x000fe200078e0227 */
[----:B------:R-:W-:Y:S01]  /*6410*/  MOV R81, R84 ;  /* 0x0000005400517202 */ /* 0x000fe20000000f00 */
[C---:B------:R-:W-:Y:S01]  /*6420*/  IMAD R36, R78.reuse, R40, RZ ;  /* 0x000000284e247224 */ /* 0x040fe200078e02ff */
[----:B------:R-:W-:Y:S01]  /*6430*/  SHF.R.S32.HI R83, RZ, 0x18, R83 ;  /* 0x00000018ff537819 */ /* 0x000fe20000011453 */
[C---:B------:R-:W-:Y:S01]  /*6440*/  IMAD R37, R78.reuse, R41, RZ ;  /* 0x000000294e257224 */ /* 0x040fe200078e02ff */
[----:B------:R-:W-:Y:S01]  /*6450*/  SHF.R.S32.HI R85, RZ, 0x18, R85 ;  /* 0x00000018ff557819 */ /* 0x000fe20000011455 */
[C---:B------:R-:W-:Y:S01]  /*6460*/  IMAD R38, R78.reuse, R42, RZ ;  /* 0x0000002a4e267224 */ /* 0x040fe200078e02ff */
[----:B------:R1:W-:Y:S01]  /*6470*/  STS.128 [R172+0x8200], R112 ;  /* 0x00820070ac007388 */ /* 0x0003e20000000c00 */
[----:B------:R-:W-:Y:S01]  /*6480*/  IMAD R36, R81, R82, R36 ;  /* 0x0000005251247224 */ /* 0x000fe200078e0224 */
[----:B------:R-:W-:Y:S01]  /*6490*/  I2IP.S8.S32.SAT R120, R39, R34, RZ ;  /* 0x0000002227787239 */ /* 0x000fe200000014ff */
[-C--:B------:R-:W-:Y:S01]  /*64a0*/  IMAD R37, R83, R82.reuse, R37 ;  /* 0x0000005253257224 */ /* 0x080fe200078e0225 */
[----:B------:R-:W-:Y:S01]  /*64b0*/  SHF.R.S32.HI R84, RZ, 0x18, R93 ;  /* 0x00000018ff547819 */ /* 0x000fe2000001145d */
[----:B------:R-:W-:Y:S01]  /*64c0*/  IMAD R43, R78, R43, RZ ;  /* 0x0000002b4e2b7224 */ /* 0x000fe200078e02ff */
[C---:B------:R-:W-:Y:S01]  /*64d0*/  SHF.L.U32 R83, R94.reuse, 0x10, RZ ;  /* 0x000000105e537819 */ /* 0x040fe200000006ff */
[----:B------:R-:W-:Y:S01]  /*64e0*/  IMAD R38, R85, R82, R38 ;  /* 0x0000005255267224 */ /* 0x000fe200078e0226 */
[----:B------:R-:W-:Y:S01]  /*64f0*/  PRMT R81, R94, 0x8880, RZ ;  /* 0x000088805e517816 */ /* 0x000fe200000000ff */
[----:B------:R-:W-:Y:S01]  /*6500*/  IMAD R40, R78, R44, RZ ;  /* 0x0000002c4e287224 */ /* 0x000fe200078e02ff */
[----:B------:R-:W-:Y:S01]  /*6510*/  SHF.L.U32 R85, R94, 0x8, RZ ;  /* 0x000000085e557819 */ /* 0x000fe200000006ff */
[----:B------:R-:W-:Y:S01]  /*6520*/  IMAD R41, R78, R45, RZ ;  /* 0x0000002d4e297224 */ /* 0x000fe200078e02ff */
[----:B------:R-:W-:Y:S01]  /*6530*/  SHF.R.S32.HI R83, RZ, 0x18, R83 ;  /* 0x00000018ff537819 */ /* 0x000fe20000011453 */
[----:B------:R-:W-:Y:S01]  /*6540*/  IMAD R43, R84, R82, R43 ;  /* 0x00000052542b7224 */ /* 0x000fe200078e022b */
[----:B------:R-:W-:Y:S01]  /*6550*/  SHF.R.S32.HI R85, RZ, 0x18, R85 ;  /* 0x00000018ff557819 */ /* 0x000fe20000011455 */
[C---:B------:R-:W-:Y:S01]  /*6560*/  IMAD R42, R78.reuse, R46, RZ ;  /* 0x0000002e4e2a7224 */ /* 0x040fe200078e02ff */
[----:B------:R-:W-:Y:S01]  /*6570*/  I2IP.S8.S32.SAT R120, R33, R32, R120 ;  /* 0x0000002021787239 */ /* 0x000fe20000001478 */
[----:B------:R-:W-:Y:S01]  /*6580*/  IMAD R40, R81, R82, R40 ;  /* 0x0000005251287224 */ /* 0x000fe200078e0228 */
[----:B------:R-:W-:Y:S01]  /*6590*/  SHF.R.S32.HI R84, RZ, 0x18, R94 ;  /* 0x00000018ff547819 */ /* 0x000fe2000001145e */
[----:B------:R-:W-:Y:S01]  /*65a0*/  IMAD R47, R78, R47, RZ ;  /* 0x0000002f4e2f7224 */ /* 0x000fe200078e02ff */
[----:B------:R-:W-:Y:S01]  /*65b0*/  I2IP.S8.S32.SAT R121, R43, R38, RZ ;  /* 0x000000262b797239 */ /* 0x000fe200000014ff */
[-C--:B------:R-:W-:Y:S01]  /*65c0*/  IMAD R41, R83, R82.reuse, R41 ;  /* 0x0000005253297224 */ /* 0x080fe200078e0229 */
[----:B------:R-:W-:Y:S01]  /*65d0*/  PRMT R81, R95, 0x8880, RZ ;  /* 0x000088805f517816 */ /* 0x000fe200000000ff */
[-C--:B------:R-:W-:Y:S01]  /*65e0*/  IMAD R42, R85, R82.reuse, R42 ;  /* 0x00000052552a7224 */ /* 0x080fe200078e022a */
[----:B------:R-:W-:Y:S01]  /*65f0*/  SHF.L.U32 R83, R95, 0x10, RZ ;  /* 0x000000105f537819 */ /* 0x000fe200000006ff */
[----:B------:R-:W-:Y:S01]  /*6600*/  IMAD R47, R84, R82, R47 ;  /* 0x00000052542f7224 */ /* 0x000fe200078e022f */
[----:B------:R-:W-:Y:S01]  /*6610*/  I2IP.S8.S32.SAT R121, R37, R36, R121 ;  /* 0x0000002425797239 */ /* 0x000fe20000001479 */
[C---:B------:R-:W-:Y:S01]  /*6620*/  IMAD R44, R78.reuse, R48, RZ ;  /* 0x000000304e2c7224 */ /* 0x040fe200078e02ff */
[----:B------:R-:W-:Y:S01]  /*6630*/  SHF.R.S32.HI R83, RZ, 0x18, R83 ;  /* 0x00000018ff537819 */ /* 0x000fe20000011453 */
[----:B------:R-:W-:Y:S01]  /*6640*/  IMAD.SHL.U32 R84, R95, 0x100, RZ ;  /* 0x000001005f547824 */ /* 0x000fe200078e00ff */
[----:B------:R-:W-:Y:S01]  /*6650*/  I2IP.S8.S32.SAT R122, R47, R42, RZ ;  /* 0x0000002a2f7a7239 */ /* 0x000fe200000014ff */
[----:B------:R-:W-:Y:S01]  /*6660*/  IMAD R45, R78, R49, RZ ;  /* 0x000000314e2d7224 */ /* 0x000fe200078e02ff */
[----:B------:R-:W-:Y:S01]  /*6670*/  PRMT R85, R96, 0x8880, RZ ;  /* 0x0000888060557816 */ /* 0x000fe200000000ff */
[----:B------:R-:W-:Y:S01]  /*6680*/  IMAD R44, R81, R82, R44 ;  /* 0x00000052512c7224 */ /* 0x000fe200078e022c */
[----:B------:R-:W-:Y:S01]  /*6690*/  SHF.R.S32.HI R81, RZ, 0x18, R84 ;  /* 0x00000018ff517819 */ /* 0x000fe20000011454 */
[C---:B------:R-:W-:Y:S01]  /*66a0*/  IMAD R46, R78.reuse, R50, RZ ;  /* 0x000000324e2e7224 */ /* 0x040fe200078e02ff */
[----:B------:R-:W-:Y:S01]  /*66b0*/  I2IP.S8.S32.SAT R122, R41, R40, R122 ;  /* 0x00000028297a7239 */ /* 0x000fe2000000147a */
[----:B------:R-:W-:Y:S01]  /*66c0*/  IMAD R45, R83, R82, R45 ;  /* 0x00000052532d7224 */ /* 0x000fe200078e022d */
[----:B------:R-:W-:Y:S01]  /*66d0*/  SHF.R.S32.HI R83, RZ, 0x18, R95 ;  /* 0x00000018ff537819 */ /* 0x000fe2000001145f */
[----:B------:R-:W-:Y:S01]  /*66e0*/  IMAD R51, R78, R51, RZ ;  /* 0x000000334e337224 */ /* 0x000fe200078e02ff */
[----:B------:R-:W-:Y:S01]  /*66f0*/  SHF.L.U32 R84, R96, 0x8, RZ ;  /* 0x0000000860547819 */ /* 0x000fe200000006ff */
[C---:B------:R-:W-:Y:S02]  /*6700*/  IMAD R48, R78.reuse, R52, RZ ;  /* 0x000000344e307224 */ /* 0x040fe400078e02ff */
[-C--:B------:R-:W-:Y:S01]  /*6710*/  IMAD R46, R81, R82.reuse, R46 ;  /* 0x00000052512e7224 */ /* 0x080fe200078e022e */
[----:B------:R-:W-:Y:S01]  /*6720*/  SHF.R.S32.HI R81, RZ, 0x18, R86 ;  /* 0x00000018ff517819 */ /* 0x000fe20000011456 */
[C---:B------:R-:W-:Y:S01]  /*6730*/  IMAD R49, R78.reuse, R53, RZ ;  /* 0x000000354e317224 */ /* 0x040fe200078e02ff */
[----:B------:R-:W-:Y:S01]  /*6740*/  SHF.R.S32.HI R86, RZ, 0x18, R99 ;  /* 0x00000018ff567819 */ /* 0x000fe20000011463 */
[----:B------:R-:W-:Y:S01]  /*6750*/  IMAD R51, R83, R82, R51 ;  /* 0x0000005253337224 */ /* 0x000fe200078e0233 */
[----:B------:R-:W-:Y:S01]  /*6760*/  SHF.R.S32.HI R83, RZ, 0x18, R84 ;  /* 0x00000018ff537819 */ /* 0x000fe20000011454 */
[C---:B------:R-:W-:Y:S01]  /*6770*/  IMAD R50, R78.reuse, R54, RZ ;  /* 0x000000364e327224 */ /* 0x040fe200078e02ff */
[----:B------:R-:W-:Y:S01]  /*6780*/  SHF.R.S32.HI R84, RZ, 0x18, R96 ;  /* 0x00000018ff547819 */ /* 0x000fe20000011460 */
[----:B------:R-:W-:Y:S01]  /*6790*/  IMAD R48, R85, R82, R48 ;  /* 0x0000005255307224 */ /* 0x000fe200078e0230 */
[----:B------:R-:W-:Y:S01]  /*67a0*/  I2IP.S8.S32.SAT R123, R51, R46, RZ ;  /* 0x0000002e337b7239 */ /* 0x000fe200000014ff */
[C---:B------:R-:W-:Y:S01]  /*67b0*/  IMAD R55, R78.reuse, R55, RZ ;  /* 0x000000374e377224 */ /* 0x040fe200078e02ff */
[----:B------:R-:W-:Y:S01]  /*67c0*/  SHF.L.U32 R85, R97, 0x10, RZ ;  /* 0x0000001061557819 */ /* 0x000fe200000006ff */
[----:B------:R-:W-:Y:S01]  /*67d0*/  IMAD R49, R81, R82, R49 ;  /* 0x0000005251317224 */ /* 0x000fe200078e0231 */
[----:B------:R-:W-:Y:S01]  /*67e0*/  PRMT R81, R97, 0x8880, RZ ;  /* 0x0000888061517816 */ /* 0x000fe200000000ff */
[----:B------:R-:W-:Y:S01]  /*67f0*/  IMAD R52, R78, R56, RZ ;  /* 0x000000384e347224 */ /* 0x000fe200078e02ff */
[----:B------:R-:W-:Y:S01]  /*6800*/  I2IP.S8.S32.SAT R123, R45, R44, R123 ;  /* 0x0000002c2d7b7239 */ /* 0x000fe2000000147b */
[-C--:B------:R-:W-:Y:S01]  /*6810*/  IMAD R50, R83, R82.reuse, R50 ;  /* 0x0000005253327224 */ /* 0x080fe200078e0232 */
[----:B------:R-:W-:Y:S01]  /*6820*/  SHF.R.S32.HI R83, RZ, 0x18, R85 ;  /* 0x00000018ff537819 */ /* 0x000fe20000011455 */
[-C--:B------:R-:W-:Y:S01]  /*6830*/  IMAD R55, R84, R82.reuse, R55 ;  /* 0x0000005254377224 */ /* 0x080fe200078e0237 */
[----:B------:R-:W-:Y:S01]  /*6840*/  PRMT R85, R98, 0x8880, RZ ;  /* 0x0000888062557816 */ /* 0x000fe200000000ff */
[----:B------:R-:W-:Y:S01]  /*6850*/  IMAD R52, R81, R82, R52 ;  /* 0x0000005251347224 */ /* 0x000fe200078e0234 */
[----:B------:R-:W-:Y:S01]  /*6860*/  SHF.L.U32 R81, R97, 0x8, RZ ;  /* 0x0000000861517819 */ /* 0x000fe200000006ff */
[C---:B------:R-:W-:Y:S01]  /*6870*/  IMAD R53, R78.reuse, R57, RZ ;  /* 0x000000394e357224 */ /* 0x040fe200078e02ff */
[----:B------:R1:W-:Y:S01]  /*6880*/  STS.128 [R171+0x8200], R120 ;  /* 0x00820078ab007388 */ /* 0x0003e20000000c00 */
[----:B------:R-:W-:Y:S01]  /*6890*/  IMAD R54, R78, R58, RZ ;  /* 0x0000003a4e367224 */ /* 0x000fe200078e02ff */
[----:B------:R-:W-:Y:S01]  /*68a0*/  SHF.R.S32.HI R81, RZ, 0x18, R81 ;  /* 0x00000018ff517819 */ /* 0x000fe20000011451 */
[----:B------:R-:W-:Y:S01]  /*68b0*/  IMAD R53, R83, R82, R53 ;  /* 0x0000005253357224 */ /* 0x000fe200078e0235 */
[----:B------:R-:W-:Y:S01]  /*68c0*/  SHF.L.U32 R84, R98, 0x10, RZ ;  /* 0x0000001062547819 */ /* 0x000fe200000006ff */
[C---:B------:R-:W-:Y:S01]  /*68d0*/  IMAD R59, R78.reuse, R59, RZ ;  /* 0x0000003b4e3b7224 */ /* 0x040fe200078e02ff */
[----:B------:R-:W-:Y:S01]  /*68e0*/  SHF.R.S32.HI R83, RZ, 0x18, R97 ;  /* 0x00000018ff537819 */ /* 0x000fe20000011461 */
[C---:B------:R-:W-:Y:S01]  /*68f0*/  IMAD R56, R78.reuse, R60, RZ ;  /* 0x0000003c4e387224 */ /* 0x040fe200078e02ff */
[----:B------:R-:W-:Y:S01]  /*6900*/  I2IP.S8.S32.SAT R124, R55, R50, RZ ;  /* 0x00000032377c7239 */ /* 0x000fe200000014ff */
[----:B------:R-:W-:Y:S01]  /*6910*/  IMAD R54, R81, R82, R54 ;  /* 0x0000005251367224 */ /* 0x000fe200078e0236 */
[----:B------:R-:W-:Y:S01]  /*6920*/  SHF.R.S32.HI R84, RZ, 0x18, R84 ;  /* 0x00000018ff547819 */ /* 0x000fe20000011454 */
[----:B------:R-:W-:Y:S01]  /*6930*/  IMAD R57, R78, R61, RZ ;  /* 0x0000003d4e397224 */ /* 0x000fe200078e02ff */
[----:B------:R-:W-:Y:S01]  /*6940*/  I2IP.S8.S32.SAT R124, R49, R48, R124 ;  /* 0x00000030317c7239 */ /* 0x000fe2000000147c */
[-C--:B------:R-:W-:Y:S01]  /*6950*/  IMAD R59, R83, R82.reuse, R59 ;  /* 0x00000052533b7224 */ /* 0x080fe200078e023b */
[----:B------:R-:W-:Y:S01]  /*6960*/  PRMT R83, R99, 0x8880, RZ ;  /* 0x0000888063537816 */ /* 0x000fe200000000ff */
[-C--:B------:R-:W-:Y:S01]  /*6970*/  IMAD R56, R85, R82.reuse, R56 ;  /* 0x0000005255387224 */ /* 0x080fe200078e0238 */
[----:B------:R-:W-:Y:S01]  /*6980*/  SHF.R.S32.HI R81, RZ, 0x18, R98 ;  /* 0x00000018ff517819 */ /* 0x000fe20000011462 */
[----:B------:R-:W-:Y:S01]  /*6990*/  IMAD R57, R84, R82, R57 ;  /* 0x0000005254397224 */ /* 0x000fe200078e0239 */
[----:B------:R-:W-:Y:S01]  /*69a0*/  I2IP.S8.S32.SAT R125, R59, R54, RZ ;  /* 0x000000363b7d7239 */ /* 0x000fe200000014ff */
[C---:B------:R-:W-:Y:S01]  /*69b0*/  IMAD R58, R78.reuse, R62, RZ ;  /* 0x0000003e4e3a7224 */ /* 0x040fe200078e02ff */
[C---:B------:R-:W-:Y:S01]  /*69c0*/  SHF.L.U32 R85, R99.reuse, 0x8, RZ ;  /* 0x0000000863557819 */ /* 0x040fe200000006ff */
[----:B------:R-:W-:Y:S01]  /*69d0*/  IMAD.U32 R84, R99, 0x10000, RZ ;  /* 0x0001000063547824 */ /* 0x000fe200078e00ff */
[----:B------:R-:W-:Y:S01]  /*69e0*/  I2IP.S8.S32.SAT R125, R53, R52, R125 ;  /* 0x00000034357d7239 */ /* 0x000fe2000000147d */
[C---:B------:R-:W-:Y:S01]  /*69f0*/  IMAD R63, R78.reuse, R63, RZ ;  /* 0x0000003f4e3f7224 */ /* 0x040fe200078e02ff */
[----:B------:R-:W-:Y:S01]  /*6a00*/  SHF.R.S32.HI R85, RZ, 0x18, R85 ;  /* 0x00000018ff557819 */ /* 0x000fe20000011455 */
[C---:B------:R-:W-:Y:S01]  /*6a10*/  IMAD R60, R78.reuse, R64, RZ ;  /* 0x000000404e3c7224 */ /* 0x040fe200078e02ff */
[----:B------:R-:W-:Y:S01]  /*6a20*/  SHF.R.S32.HI R84, RZ, 0x18, R84 ;  /* 0x00000018ff547819 */ /* 0x000fe20000011454 */
[-C--:B------:R-:W-:Y:S02]  /*6a30*/  IMAD R58, R87, R82.reuse, R58 ;  /* 0x00000052573a7224 */ /* 0x080fe400078e023a */
[C---:B------:R-:W-:Y:S02]  /*6a40*/  IMAD R61, R78.reuse, R65, RZ ;  /* 0x000000414e3d7224 */ /* 0x040fe400078e02ff */
[-C--:B------:R-:W-:Y:S02]  /*6a50*/  IMAD R63, R81, R82.reuse, R63 ;  /* 0x00000052513f7224 */ /* 0x080fe400078e023f */
[----:B------:R-:W-:Y:S02]  /*6a60*/  IMAD R60, R83, R82, R60 ;  /* 0x00000052533c7224 */ /* 0x000fe400078e023c */
[----:B------:R-:W-:Y:S01]  /*6a70*/  IMAD R62, R78, R66, RZ ;  /* 0x000000424e3e7224 */ /* 0x000fe200078e02ff */
[----:B------:R-:W-:Y:S01]  /*6a80*/  I2IP.S8.S32.SAT R126, R63, R58, RZ ;  /* 0x0000003a3f7e7239 */ /* 0x000fe200000014ff */
[----:B------:R-:W-:Y:S02]  /*6a90*/  IMAD R61, R84, R82, R61 ;  /* 0x00000052543d7224 */ /* 0x000fe400078e023d */
[----:B------:R-:W-:Y:S01]  /*6aa0*/  IMAD R67, R78, R67, RZ ;  /* 0x000000434e437224 */ /* 0x000fe200078e02ff */
[----:B------:R-:W-:Y:S01]  /*6ab0*/  I2IP.S8.S32.SAT R126, R57, R56, R126 ;  /* 0x00000038397e7239 */ /* 0x000fe2000000147e */
[-C--:B------:R-:W-:Y:S02]  /*6ac0*/  IMAD R62, R85, R82.reuse, R62 ;  /* 0x00000052553e7224 */ /* 0x080fe400078e023e */
[----:B------:R-:W-:Y:S05]  /*6ad0*/  IMAD R67, R86, R82, R67 ;  /* 0x0000005256437224 */ /* 0x000fea00078e0243 */
[----:B------:R-:W-:Y:S04]  /*6ae0*/  I2IP.S8.S32.SAT R127, R67, R62, RZ ;  /* 0x0000003e437f7239 */ /* 0x000fe800000014ff */
[----:B------:R-:W-:Y:S05]  /*6af0*/  I2IP.S8.S32.SAT R127, R61, R60, R127 ;  /* 0x0000003c3d7f7239 */ /* 0x000fea000000147f */
[----:B------:R1:W-:Y:S01]  /*6b00*/  STS.128 [R170+0x8200], R124 ;  /* 0x0082007caa007388 */ /* 0x0003e20000000c00 */
[----:B------:R-:W-:Y:S01]  /*6b10*/  @!PT LDS RZ, [RZ] ;  /* 0x00000000fffff984 */ /* 0x000fe20000000800 */
[----:B------:R-:W-:Y:S01]  /*6b20*/  @!PT LDS RZ, [RZ] ;  /* 0x00000000fffff984 */ /* 0x000fe20000000800 */
[----:B------:R-:W-:Y:S01]  /*6b30*/  @!PT LDS RZ, [RZ] ;  /* 0x00000000fffff984 */ /* 0x000fe20000000800 */
[----:B------:R-:W-:Y:S01]  /*6b40*/  @!PT LDS RZ, [RZ] ;  /* 0x00000000fffff984 */ /* 0x000fe20000000800 */
[----:B------:R2:W-:Y:S07]  /*6b50*/  MEMBAR.ALL.CTA ;  /* 0x0000000000007992 */ /* 0x0005ee0000008000 */
[----:B--2---:R-:W2:Y:S02]  /*6b60*/  FENCE.VIEW.ASYNC.S ;  /* 0x00000000000073c6 */ /* 0x004ea40000000000 */
[----:B--2---:R-:W-:Y:S06]  /*6b70*/  BAR.SYNC.DEFER_BLOCKING 0x1, 0x80 ;  /* 0x0042000000007b1d */ /* 0x004fec0000010000 */
[----:B------:R-:W-:Y:S05]  /*6b80*/  @P0 BRA `(.L_x_95) ;  /* 0x0000000000280947 */ /* 0x000fea0003800000 */
[----:B------:R-:W-:Y:S02]  /*6b90*/  UIADD3 UR4, UPT, UPT, UR49, 0x8200, URZ ;  /* 0x0000820031047890 */ /* 0x000fe4000fffe0ff */
[----:B------:R-:W-:Y:S01]  /*6ba0*/  UIADD3 UR6, UP0, UPT, UR52, 0x680, URZ ;  /* 0x0000068034067890 */ /* 0x000fe2000ff1e0ff */
[----:B------:R-:W-:Y:S03]  /*6bb0*/  UMOV UR43, UR36 ;  /* 0x00000024002b7c82 */ /* 0x000fe60008000000 */
[----:B------:R-:W-:Y:S01]  /*6bc0*/  MOV R166, UR4 ;  /* 0x0000000400a67c02 */ /* 0x000fe20008000f00 */
[----:B------:R-:W-:Y:S03]  /*6bd0*/  UIADD3.X UR7, UPT, UPT, URZ, UR53, URZ, UP0, !UPT ;  /* 0x00000035ff077290 */ /* 0x000fe600087fe4ff */
[----:B------:R-:W-:Y:S11]  /*6be0*/  R2UR UR40, R166 ;  /* 0x00000000a62872ca */ /* 0x000ff600000e0000 */
[----:B------:R-:W-:Y:S02]  /*6bf0*/  @!UPT UIADD3 URZ, UPT, UPT, URZ, URZ, URZ ;  /* 0x000000fffffff290 */ /* 0x000fe4000fffe0ff */
[----:B------:R2:W-:Y:S01]  /*6c00*/  UTMASTG.3D [UR40], [UR6] ;  /* 0x00000028060073b5 */ /* 0x0005e20008010000 */
[----:B------:R0:W-:Y:S01]  /*6c10*/  UTMACMDFLUSH ;  /* 0x00000000000079b7 */ /* 0x0001e20000000000 */
[----:B--2---:R-:W-:Y:S04]  /*6c20*/  DEPBAR.LE SB0, 0x1 ;  /* 0x000080400000791a */ /* 0x004fe80000000000 */
.L_x_95:
[----:B------:R-:W-:Y:S05]  /*6c30*/  BSYNC.RECONVERGENT B0 ;  /* 0x0000000000007941 */ /* 0x000fea0003800200 */
.L_x_94:
[----:B------:R-:W-:Y:S06]  /*6c40*/  BAR.SYNC.DEFER_BLOCKING 0x1, 0x80 ;  /* 0x0042000000007b1d */ /* 0x000fec0000010000 */
[----:B------:R-:W2:Y:S01]  /*6c50*/  @P6 SYNCS.PHASECHK.TRANS64.TRYWAIT P0, [R118+URZ+0x20], R119 ;  /* 0x00002077760065a7 */ /* 0x000ea200080011ff */
[----:B------:R-:W-:Y:S01]  /*6c60*/  BSSY B1, `(.L_x_96) ;  /* 0x0000023000017945 */ /* 0x000fe20003800000 */
[----:B--2---:R-:W-:Y:S03]  /*6c70*/  @P6 SEL R109, RZ, 0x1, !P0 ;  /* 0x00000001ff6d6807 */ /* 0x004fe60004000000 */
[----:B------:R-:W-:Y:S05]  /*6c80*/  @!P6 BRA `(.L_x_97) ;  /* 0x000000000080e947 */ /* 0x000fea0003800000 */
[----:B------:R-:W-:Y:S01]  /*6c90*/  ISETP.NE.AND P1, PT, R110, RZ, PT ;  /* 0x000000ff6e00720c */ /* 0x000fe20003f25270 */
[----:B------:R-:W-:Y:S01]  /*6ca0*/  BSSY B0, `(.L_x_98) ;  /* 0x000000a000007945 */ /* 0x000fe20003800000 */
[----:B------:R-:W-:Y:S11]  /*6cb0*/  ISETP.NE.AND P0, PT, R109, RZ, PT ;  /* 0x000000ff6d00720c */ /* 0x000ff60003f05270 */
[----:B------:R-:W-:Y:S04]  /*6cc0*/  @P1 IMAD R5, R160, 0x2000, R111 ;  /* 0x00002000a0051824 */ /* 0x000fe800078e026f */
[--C-:B------:R-:W-:Y:S01]  /*6cd0*/  @P1 IMAD.IADD R4, R165, 0x1, R5.reuse ;  /* 0x00000001a5041824 */ /* 0x100fe200078e0205 */
[----:B------:R-:W-:Y:S01]  /*6ce0*/  @P1 IADD3 R2, PT, PT, R164, R5, RZ ;  /* 0x00000005a4021210 */ /* 0x000fe20007ffe0ff */
[----:B------:R-:W-:Y:S01]  /*6cf0*/  @P1 IMAD.IADD R0, R116, 0x1, R5 ;  /* 0x0000000174001824 */ /* 0x000fe200078e0205 */
[----:B------:R-:W-:Y:S06]  /*6d00*/  @P0 BRA `(.L_x_99) ;  /* 0x00000000000c0947 */ /* 0x000fec0003800000 */
[----:B------:R-:W-:Y:S04]  /*6d10*/  SHF.L.U32 R3, R159, 0x1f, RZ ;  /* 0x0000001f9f037819 */ /* 0x000fe800000006ff */
[----:B------:R-:W2:Y:S02]  /*6d20*/  SYNCS.PHASECHK.TRANS64.TRYWAIT P0, [R118+URZ+0x20], R3 ;  /* 0x00002003760075a7 */ /* 0x000ea400080011ff */
[----:B--2---:R-:W-:Y:S05]  /*6d30*/  @!P0 BRA `(.L_x_100) ;  /* 0x0000004800d08947 */ /* 0x004fea0003800000 */
.L_x_99:
[----:B------:R-:W-:Y:S05]  /*6d40*/  BSYNC B0 ;  /* 0x0000000000007941 */ /* 0x000fea0003800000 */
.L_x_98:
[----:B------:R-:W-:Y:S01]  /*6d50*/  ISETP.NE.AND P0, PT, R110, RZ, PT ;  /* 0x000000ff6e00720c */ /* 0x000fe20003f05270 */
[----:B--2---:R-:W-:Y:S02]  /*6d60*/  VIADD R118, R118, 0x40 ;  /* 0x0000004076767836 */ /* 0x004fe40000000000 */
[----:B------:R-:W-:Y:S02]  /*6d70*/  IMAD.U32 R3, RZ, RZ, UR37 ;  /* 0x00000025ff037e24 */ /* 0x000fe4000f8e00ff */
[----:B------:R-:W-:Y:S03]  /*6d80*/  VIADD R160, R160, 0x1 ;  /* 0x00000001a0a07836 */ /* 0x000fe60000000000 */
[----:B------:R-:W-:Y:S05]  /*6d90*/  PRMT R3, R3, 0x654, R118 ;  /* 0x0000065403037816 */ /* 0x000fea0000000076 */
[----:B------:R2:W3:Y:S04]  /*6da0*/  @P0 LDS.128 R100, [R5+0x200] ;  /* 0x0002000005640984 */ /* 0x0004e80000000c00 */
[----:B------:R2:W4:Y:S04]  /*6db0*/  @P0 LDS.128 R88, [R4+0x200] ;  /* 0x0002000004580984 */ /* 0x0005280000000c00 */
        /* <DEDUP_REMOVED lines=9> */
[----:B------:R-:W-:Y:S02]  /*6e50*/  SEL R6, RZ, 0x1, P0 ;  /* 0x00000001ff067807 */ /* 0x000fe40000000000 */
[----:B------:R-:W-:Y:S02]  /*6e60*/  SEL R160, R160, RZ, P0 ;  /* 0x000000ffa0a07207 */ /* 0x000fe40000000000 */
[----:B------:R-:W-:Y:S01]  /*6e70*/  LOP3.LUT R159, R159, R6, RZ, 0x3c, !PT ;  /* 0x000000069f9f7212 */ /* 0x000fe200078e3cff */
[----:B-----5:R2:W-:Y:S06]  /*6e80*/  SYNCS.ARRIVE.TRANS64.RED.A1T0 RZ, [R3+URZ], RZ ;  /* 0x000000ff03ff79a7 */ /* 0x0205ec00081004ff */
.L_x_97:
[----:B------:R-:W-:Y:S05]  /*6e90*/  BSYNC B1 ;  /* 0x0000000000017941 */ /* 0x000fea0003800000 */
.L_x_96:
[----:B--2---:R-:W-:Y:S05]  /*6ea0*/  VIADD R3, R80, 0x40 ;  /* 0x0000004050037836 */ /* 0x004fea0000000000 */
[----:B------:R-:W-:Y:S04]  /*6eb0*/  SHF.R.U32.HI R3, RZ, 0x15, R3 ;  /* 0x00000015ff037819 */ /* 0x000fe80000011603 */
[----:B------:R-:W-:Y:S11]  /*6ec0*/  LOP3.LUT P0, RZ, R3, 0x3, R154, 0x48, !PT ;  /* 0x0000000303ff7812 */ /* 0x000ff6000780489a */
[----:B------:R-:W-:Y:S02]  /*6ed0*/  @!UPT UIADD3 URZ, UPT, UPT, URZ, URZ, URZ ;  /* 0x000000fffffff290 */ /* 0x000fe4000fffe0ff */
[----:B------:R-:W-:Y:S05]  /*6ee0*/  @!P0 BRA `(.L_x_101) ;  /* 0x0000000000408947 */ /* 0x000fea0003800000 */
[----:B------:R-:W2:Y:S01]  /*6ef0*/  LDCU.64 UR8, c[0x4][0x78] ;  /* 0x01000f00ff0877ac */ /* 0x000ea20008000a00 */
[----:B------:R-:W-:Y:S01]  /*6f00*/  MOV R3, 0x0 ;  /* 0x0000000000037802 */ /* 0x000fe20000000f00 */
[----:B------:R-:W-:Y:S02]  /*6f10*/  HFMA2 R12, -RZ, RZ, 0, 5.9604644775390625e-08 ;  /* 0x00000001ff0c7431 */ /* 0x000fe400000001ff */
[----:B------:R-:W-:Y:S02]  /*6f20*/  IMAD.MOV.U32 R8, RZ, RZ, 0x192 ;  /* 0x00000192ff087424 */ /* 0x000fe400078e00ff */
[----:B------:R-:W-:Y:S01]  /*6f30*/  IMAD.MOV.U32 R13, RZ, RZ, RZ ;  /* 0x000000ffff0d7224 */ /* 0x000fe200078e00ff */
[----:B------:R-:W5:Y:S01]  /*6f40*/  LDCU.64 UR6, c[0x4][0x80] ;  /* 0x01001000ff0677ac */ /* 0x000f620008000a00 */
[----:B------:R-:W1:Y:S01]  /*6f50*/  LDC.64 R2, c[0x4][R3] ;  /* 0x0100000003027b82 */ /* 0x000e620000000a00 */
[----:B------:R-:W3:Y:S01]  /*6f60*/  LDCU.64 UR4, c[0x4][0x18] ;  /* 0x01000300ff0477ac */ /* 0x000ee20008000a00 */
[----:B--2---:R-:W-:Y:S01]  /*6f70*/  MOV R5, UR9 ;  /* 0x0000000900057c02 */ /* 0x004fe20008000f00 */
[----:B------:R-:W-:Y:S01]  /*6f80*/  IMAD.U32 R4, RZ, RZ, UR8 ;  /* 0x00000008ff047e24 */ /* 0x000fe2000f8e00ff */
[----:B-----5:R-:W-:Y:S01]  /*6f90*/  MOV R7, UR7 ;  /* 0x0000000700077c02 */ /* 0x020fe20008000f00 */
[----:B------:R-:W-:Y:S01]  /*6fa0*/  IMAD.U32 R6, RZ, RZ, UR6 ;  /* 0x00000006ff067e24 */ /* 0x000fe2000f8e00ff */
[----:B---3--:R-:W-:Y:S01]  /*6fb0*/  MOV R11, UR5 ;  /* 0x00000005000b7c02 */ /* 0x008fe20008000f00 */
[----:B------:R-:W-:Y:S02]  /*6fc0*/  IMAD.U32 R10, RZ, RZ, UR4 ;  /* 0x00000004ff0a7e24 */ /* 0x000fe4000f8e00ff */
[----:B------:R-:W-:Y:S07]  /*6fd0*/  LEPC R20, `(.L_x_101) ;  /* 0x000000001014794e */ /* 0x000fee0000000000 */
[----:B-1--4-:R-:W-:Y:S05]  /*6fe0*/  CALL.ABS.NOINC R2 ;  /* 0x0000000002007343 */ /* 0x012fea0003c00000 */
.L_x_101:
[----:B------:R-:W-:Y:S05]  /*6ff0*/  WARPSYNC.ALL ;  /* 0x0000000000007948 */ /* 0x000fea0003800000 */
[----:B------:R-:W-:Y:S01]  /*7000*/  R2UR UR4, R80 ;  /* 0x00000000500472ca */ /* 0x000fe200000e0000 */
[----:B------:R-:W-:Y:S01]  /*7010*/  BSSY.RECONVERGENT B0, `(.L_x_102) ;  /* 0x000011c000007945 */ /* 0x000fe20003800200 */
[C---:B---3--:R-:W-:Y:S02]  /*7020*/  PRMT R81, R100.reuse, 0x8880, RZ ;  /* 0x0000888064517816 */ /* 0x048fe400000000ff */
[C---:B------:R-:W-:Y:S02]  /*7030*/  SHF.L.U32 R84, R100.reuse, 0x8, RZ ;  /* 0x0000000864547819 */ /* 0x040fe400000006ff */
[----:B------:R-:W-:Y:S02]  /*7040*/  SHF.L.U32 R83, R100, 0x10, RZ ;  /* 0x0000001064537819 */ /* 0x000fe400000006ff */
[----:B------:R-:W-:Y:S02]  /*7050*/  SHF.R.S32.HI R84, RZ, 0x18, R84 ;  /* 0x00000018ff547819 */ /* 0x000fe40000011454 */
[----:B------:R-:W-:Y:S02]  /*7060*/  SHF.R.S32.HI R83, RZ, 0x18, R83 ;  /* 0x00000018ff537819 */ /* 0x000fe40000011453 */
[----:B------:R-:W-:Y:S01]  /*7070*/  ISETP.NE.AND P0, PT, R167, RZ, PT ;  /* 0x000000ffa700720c */ /* 0x000fe20003f05270 */
[----:B------:R-:W2:Y:S01]  /*7080*/  LDTM.x64 R4, tmem[UR4+0x40] ;  /* 0x00004004000479ee */ /* 0x000ea20008340000 */
[----:B------:R-:W-:Y:S01]  /*7090*/  ISETP.NE.AND P6, PT, R117, RZ, PT ;  /* 0x000000ff7500720c */ /* 0x000fe20003fc5270 */
[C---:B--2---:R-:W-:Y:S02]  /*70a0*/  IMAD R0, R78.reuse, R4, RZ ;  /* 0x000000044e007224 */ /* 0x044fe400078e02ff */
[C---:B------:R-:W-:Y:S02]  /*70b0*/  IMAD R3, R78.reuse, R6, RZ ;  /* 0x000000064e037224 */ /* 0x040fe400078e02ff */
[C---:B------:R-:W-:Y:S02]  /*70c0*/  IMAD R4, R78.reuse, R8, RZ ;  /* 0x000000084e047224 */ /* 0x040fe400078e02ff */
[C---:B------:R-:W-:Y:S02]  /*70d0*/  IMAD R6, R78.reuse, R10, RZ ;  /* 0x0000000a4e067224 */ /* 0x040fe400078e02ff */
[C---:B------:R-:W-:Y:S02]  /*70e0*/  IMAD R2, R78.reuse, R5, RZ ;  /* 0x000000054e027224 */ /* 0x040fe400078e02ff */
[C---:B------:R-:W-:Y:S02]  /*70f0*/  IMAD R8, R78.reuse, R12, RZ ;  /* 0x0000000c4e087224 */ /* 0x040fe400078e02ff */
[C---:B------:R-:W-:Y:S02]  /*7100*/  IMAD R10, R78.reuse, R14, RZ ;  /* 0x0000000e4e0a7224 */ /* 0x040fe400078e02ff */
[C---:B------:R-:W-:Y:S02]  /*7110*/  IMAD R5, R78.reuse, R9, RZ ;  /* 0x000000094e057224 */ /* 0x040fe400078e02ff */
[----:B------:R-:W-:Y:S01]  /*7120*/  IMAD R0, R81, R82, R0 ;  /* 0x0000005251007224 */ /* 0x000fe200078e0200 */
[----:B------:R-:W-:Y:S01]  /*7130*/  SHF.L.U32 R81, R101, 0x8, RZ ;  /* 0x0000000865517819 */ /* 0x000fe200000006ff */
[C---:B------:R-:W-:Y:S02]  /*7140*/  IMAD R12, R78.reuse, R16, RZ ;  /* 0x000000104e0c7224 */ /* 0x040fe400078e02ff */
[C---:B------:R-:W-:Y:S01]  /*7150*/  IMAD R14, R78.reuse, R18, RZ ;  /* 0x000000124e0e7224 */ /* 0x040fe200078e02ff */
[----:B------:R-:W-:Y:S01]  /*7160*/  SHF.R.S32.HI R81, RZ, 0x18, R81 ;  /* 0x00000018ff517819 */ /* 0x000fe20000011451 */
[C---:B------:R-:W-:Y:S02]  /*7170*/  IMAD R9, R78.reuse, R13, RZ ;  /* 0x0000000d4e097224 */ /* 0x040fe400078e02ff */
[C---:B------:R-:W-:Y:S02]  /*7180*/  IMAD R16, R78.reuse, R20, RZ ;  /* 0x000000144e107224 */ /* 0x040fe400078e02ff */
[C---:B------:R-:W-:Y:S02]  /*7190*/  IMAD R18, R78.reuse, R22, RZ ;  /* 0x000000164e127224 */ /* 0x040fe400078e02ff */
[C---:B------:R-:W-:Y:S02]  /*71a0*/  IMAD R13, R78.reuse, R17, RZ ;  /* 0x000000114e0d7224 */ /* 0x040fe400078e02ff */
[C---:B------:R-:W-:Y:S02]  /*71b0*/  IMAD R20, R78.reuse, R24, RZ ;  /* 0x000000184e147224 */ /* 0x040fe400078e02ff */
[C---:B------:R-:W-:Y:S02]  /*71c0*/  IMAD R22, R78.reuse, R26, RZ ;  /* 0x0000001a4e167224 */ /* 0x040fe400078e02ff */
[----:B------:R-:W-:Y:S01]  /*71d0*/  IMAD R2, R83, R82, R2 ;  /* 0x0000005253027224 */ /* 0x000fe200078e0202 */
[----:B------:R-:W-:Y:S01]  /*71e0*/  SHF.R.S32.HI R83, RZ, 0x18, R101 ;  /* 0x00000018ff537819 */ /* 0x000fe20000011465 */
[C---:B------:R-:W-:Y:S02]  /*71f0*/  IMAD R17, R78.reuse, R21, RZ ;  /* 0x000000154e117224 */ /* 0x040fe400078e02ff */
[C---:B------:R-:W-:Y:S02]  /*7200*/  IMAD R24, R78.reuse, R28, RZ ;  /* 0x0000001c4e187224 */ /* 0x040fe400078e02ff */
[C---:B------:R-:W-:Y:S02]  /*7210*/  IMAD R26, R78.reuse, R30, RZ ;  /* 0x0000001e4e1a7224 */ /* 0x040fe400078e02ff */
[C---:B------:R-:W-:Y:S02]  /*7220*/  IMAD R21, R78.reuse, R25, RZ ;  /* 0x000000194e157224 */ /* 0x040fe400078e02ff */
[C---:B------:R-:W-:Y:S02]  /*7230*/  IMAD R28, R78.reuse, R32, RZ ;  /* 0x000000204e1c7224 */ /* 0x040fe400078e02ff */
[----:B------:R-:W-:Y:S02]  /*7240*/  IMAD R30, R78, R34, RZ ;  /* 0x000000224e1e7224 */ /* 0x000fe400078e02ff */
[----:B------:R-:W-:Y:S02]  /*7250*/  IMAD R3, R84, R82, R3 ;  /* 0x0000005254037224 */ /* 0x000fe400078e0203 */
[C---:B------:R-:W-:Y:S02]  /*7260*/  IMAD R25, R78.reuse, R29, RZ ;  /* 0x0000001d4e197224 */ /* 0x040fe400078e02ff */
        /* <DEDUP_REMOVED lines=14> */
[C---:B------:R-:W-:Y:S01]  /*7350*/  IMAD R60, R78.reuse, R64, RZ ;  /* 0x000000404e3c7224 */ /* 0x040fe200078e02ff */
[----:B------:R-:W-:Y:S01]  /*7360*/  SHF.R.S32.HI R64, RZ, 0x18, R100 ;  /* 0x00000018ff407819 */ /* 0x000fe20000011464 */
[C---:B------:R-:W-:Y:S02]  /*7370*/  IMAD R34, R78.reuse, R38, RZ ;  /* 0x000000264e227224 */ /* 0x040fe400078e02ff */
[C---:B------:R-:W-:Y:S02]  /*7380*/  IMAD R38, R78.reuse, R42, RZ ;  /* 0x0000002a4e267224 */ /* 0x040fe400078e02ff */
[C---:B------:R-:W-:Y:S02]  /*7390*/  IMAD R57, R78.reuse, R61, RZ ;  /* 0x0000003d4e397224 */ /* 0x040fe400078e02ff */
[C---:B------:R-:W-:Y:S01]  /*73a0*/  IMAD R61, R78.reuse, R65, RZ ;  /* 0x000000414e3d7224 */ /* 0x040fe200078e02ff */
[C---:B------:R-:W-:Y:S01]  /*73b0*/  PRMT R65, R101.reuse, 0x8880, RZ ;  /* 0x0000888065417816 */ /* 0x040fe200000000ff */
[C---:B------:R-:W-:Y:S02]  /*73c0*/  IMAD R42, R78.reuse, R46, RZ ;  /* 0x0000002e4e2a7224 */ /* 0x040fe400078e02ff */
[C---:B------:R-:W-:Y:S02]  /*73d0*/  IMAD R46, R78.reuse, R50, RZ ;  /* 0x000000324e2e7224 */ /* 0x040fe400078e02ff */
[C---:B------:R-:W-:Y:S02]  /*73e0*/  IMAD R51, R78.reuse, R51, RZ ;  /* 0x000000334e337224 */ /* 0x040fe400078e02ff */
[C---:B------:R-:W-:Y:S02]  /*73f0*/  IMAD R50, R78.reuse, R54, RZ ;  /* 0x000000364e327224 */ /* 0x040fe400078e02ff */
[C---:B------:R-:W-:Y:S02]  /*7400*/  IMAD R54, R78.reuse, R58, RZ ;  /* 0x0000003a4e367224 */ /* 0x040fe400078e02ff */
[C---:B------:R-:W-:Y:S02]  /*7410*/  IMAD R58, R78.reuse, R62, RZ ;  /* 0x0000003e4e3a7224 */ /* 0x040fe400078e02ff */
[C---:B------:R-:W-:Y:S01]  /*7420*/  IMAD R62, R78.reuse, R66, RZ ;  /* 0x000000424e3e7224 */ /* 0x040fe200078e02ff */
[----:B------:R-:W-:Y:S01]  /*7430*/  SHF.L.U32 R66, R101, 0x10, RZ ;  /* 0x0000001065427819 */ /* 0x000fe200000006ff */
[C---:B------:R-:W-:Y:S02]  /*7440*/  IMAD R7, R78.reuse, R7, RZ ;  /* 0x000000074e077224 */ /* 0x040fe400078e02ff */
[----:B------:R-:W-:Y:S01]  /*7450*/  IMAD R11, R78, R11, RZ ;  /* 0x0000000b4e0b7224 */ /* 0x000fe200078e02ff */
[----:B------:R-:W-:Y:S01]  /*7460*/  SHF.R.S32.HI R66, RZ, 0x18, R66 ;  /* 0x00000018ff427819 */ /* 0x000fe20000011442 */
[-C--:B------:R-:W-:Y:S01]  /*7470*/  IMAD R7, R64, R82.reuse, R7 ;  /* 0x0000005240077224 */ /* 0x080fe200078e0207 */
[C---:B------:R-:W-:Y:S01]  /*7480*/  PRMT R64, R102.reuse, 0x8880, RZ ;  /* 0x0000888066407816 */ /* 0x040fe200000000ff */
[-C--:B------:R-:W-:Y:S01]  /*7490*/  IMAD R4, R65, R82.reuse, R4 ;  /* 0x0000005241047224 */ /* 0x080fe200078e0204 */
[----:B------:R-:W-:Y:S01]  /*74a0*/  SHF.L.U32 R65, R102, 0x10, RZ ;  /* 0x0000001066417819 */ /* 0x000fe200000006ff */
[-C--:B------:R-:W-:Y:S02]  /*74b0*/  IMAD R5, R66, R82.reuse, R5 ;  /* 0x0000005242057224 */ /* 0x080fe400078e0205 */
[-C--:B------:R-:W-:Y:S01]  /*74c0*/  IMAD R6, R81, R82.reuse, R6 ;  /* 0x0000005251067224 */ /* 0x080fe200078e0206 */
[----:B------:R-:W-:Y:S01]  /*74d0*/  I2IP.S8.S32.SAT R81, R7, R3, RZ ;  /* 0x0000000307517239 */ /* 0x000fe200000014ff */
[----:B------:R-:W-:Y:S01]  /*74e0*/  IMAD R11, R83, R82, R11 ;  /* 0x00000052530b7224 */ /* 0x000fe200078e020b */
[----:B------:R-:W-:Y:S01]  /*74f0*/  SHF.L.U32 R7, R102, 0x8, RZ ;  /* 0x0000000866077819 */ /* 0x000fe200000006ff */
[C---:B------:R-:W-:Y:S01]  /*7500*/  IMAD R15, R78.reuse, R15, RZ ;  /* 0x0000000f4e0f7224 */ /* 0x040fe200078e02ff */
[----:B------:R-:W-:Y:S01]  /*7510*/  MOV R3, R64 ;  /* 0x0000004000037202 */ /* 0x000fe20000000f00 */
[C---:B------:R-:W-:Y:S01]  /*7520*/  IMAD R19, R78.reuse, R19, RZ ;  /* 0x000000134e137224 */ /* 0x040fe200078e02ff */
[----:B------:R-:W-:Y:S01]  /*7530*/  I2IP.S8.S32.SAT R11, R11, R6, RZ ;  /* 0x000000060b0b7239 */ /* 0x000fe200000014ff */
[C---:B------:R-:W-:Y:S01]  /*7540*/  IMAD R23, R78.reuse, R23, RZ ;  /* 0x000000174e177224 */ /* 0x040fe200078e02ff */
[----:B------:R-:W-:Y:S01]  /*7550*/  SHF.R.S32.HI R6, RZ, 0x18, R65 ;  /* 0x00000018ff067819 */ /* 0x000fe20000011441 */
[----:B------:R-:W-:Y:S01]  /*7560*/  IMAD R8, R3, R82, R8 ;  /* 0x0000005203087224 */ /* 0x000fe200078e0208 */
[----:B------:R-:W-:Y:S01]  /*7570*/  SHF.R.S32.HI R7, RZ, 0x18, R7 ;  /* 0x00000018ff077819 */ /* 0x000fe20000011407 */
[----:B------:R-:W-:Y:S01]  /*7580*/  IMAD R27, R78, R27, RZ ;  /* 0x0000001b4e1b7224 */ /* 0x000fe200078e02ff */
[----:B------:R-:W-:Y:S01]  /*7590*/  I2IP.S8.S32.SAT R84, R2, R0, R81 ;  /* 0x0000000002547239 */ /* 0x000fe20000001451 */
[-C--:B------:R-:W-:Y:S01]  /*75a0*/  IMAD R9, R6, R82.reuse, R9 ;  /* 0x0000005206097224 */ /* 0x080fe200078e0209 */
[----:B------:R-:W-:Y:S01]  /*75b0*/  SHF.L.U32 R2, R103, 0x10, RZ ;  /* 0x0000001067027819 */ /* 0x000fe200000006ff */
[----:B------:R-:W-:Y:S01]  /*75c0*/  IMAD R10, R7, R82, R10 ;  /* 0x00000052070a7224 */ /* 0x000fe200078e020a */
[----:B------:R-:W-:Y:S01]  /*75d0*/  SHF.R.S32.HI R0, RZ, 0x18, R102 ;  /* 0x00000018ff007819 */ /* 0x000fe20000011466 */
[C---:B------:R-:W-:Y:S01]  /*75e0*/  IMAD R31, R78.reuse, R31, RZ ;  /* 0x0000001f4e1f7224 */ /* 0x040fe200078e02ff */
[----:B------:R-:W-:Y:S01]  /*75f0*/  I2IP.S8.S32.SAT R85, R5, R4, R11 ;  /* 0x0000000405557239 */ /* 0x000fe2000000140b */
[----:B------:R-:W-:Y:S01]  /*7600*/  IMAD R35, R78, R35, RZ ;  /* 0x000000234e237224 */ /* 0x000fe200078e02ff */
[C---:B------:R-:W-:Y:S01]  /*7610*/  PRMT R3, R103.reuse, 0x8880, RZ ;  /* 0x0000888067037816 */ /* 0x040fe200000000ff */
[-C--:B------:R-:W-:Y:S01]  /*7620*/  IMAD R15, R0, R82.reuse, R15 ;  /* 0x00000052000f7224 */ /* 0x080fe200078e020f */
[----:B------:R-:W-:Y:S01]  /*7630*/  SHF.L.U32 R5, R103, 0x8, RZ ;  /* 0x0000000867057819 */ /* 0x000fe200000006ff */
[C---:B------:R-:W-:Y:S01]  /*7640*/  IMAD R39, R78.reuse, R39, RZ ;  /* 0x000000274e277224 */ /* 0x040fe200078e02ff */
[----:B------:R-:W-:Y:S01]  /*7650*/  SHF.R.S32.HI R2, RZ, 0x18, R2 ;  /* 0x00000018ff027819 */ /* 0x000fe20000011402 */
[-C--:B------:R-:W-:Y:S01]  /*7660*/  IMAD R12, R3, R82.reuse, R12 ;  /* 0x00000052030c7224 */ /* 0x080fe200078e020c */
[----:B------:R-:W-:Y:S01]  /*7670*/  SHF.R.S32.HI R5, RZ, 0x18, R5 ;  /* 0x00000018ff057819 */ /* 0x000fe20000011405 */
[----:B------:R-:W-:Y:S01]  /*7680*/  IMAD R43, R78, R43, RZ ;  /* 0x0000002b4e2b7224 */ /* 0x000fe200078e02ff */
[----:B------:R-:W-:Y:S01]  /*7690*/  SHF.R.S32.HI R4, RZ, 0x18, R103 ;  /* 0x00000018ff047819 */ /* 0x000fe20000011467 */
[-C--:B------:R-:W-:Y:S01]  /*76a0*/  IMAD R13, R2, R82.reuse, R13 ;  /* 0x00000052020d7224 */ /* 0x080fe200078e020d */
[C---:B----4-:R-:W-:Y:S01]  /*76b0*/  SHF.L.U32 R0, R88.reuse, 0x10, RZ ;  /* 0x0000001058007819 */ /* 0x050fe200000006ff */
[-C--:B------:R-:W-:Y:S01]  /*76c0*/  IMAD R14, R5, R82.reuse, R14 ;  /* 0x00000052050e7224 */ /* 0x080fe200078e020e */
[C---:B------:R-:W-:Y:S01]  /*76d0*/  PRMT R3, R88.reuse, 0x8880, RZ ;  /* 0x0000888058037816 */ /* 0x040fe200000000ff */
[----:B------:R-:W-:Y:S01]  /*76e0*/  IMAD.SHL.U32 R2, R88, 0x100, RZ ;  /* 0x0000010058027824 */ /* 0x000fe200078e00ff */
[----:B------:R-:W-:Y:S01]  /*76f0*/  SHF.R.S32.HI R0, RZ, 0x18, R0 ;  /* 0x00000018ff007819 */ /* 0x000fe20000011400 */
[-C--:B------:R-:W-:Y:S01]  /*7700*/  IMAD R19, R4, R82.reuse, R19 ;  /* 0x0000005204137224 */ /* 0x080fe200078e0213 */
[----:B------:R-:W-:Y:S01]  /*7710*/  SHF.L.U32 R4, R89, 0x10, RZ ;  /* 0x0000001059047819 */ /* 0x000fe200000006ff */
[-C--:B------:R-:W-:Y:S01]  /*7720*/  IMAD R16, R3, R82.reuse, R16 ;  /* 0x0000005203107224 */ /* 0x080fe200078e0210 */
[----:B------:R-:W-:Y:S01]  /*7730*/  SHF.R.S32.HI R5, RZ, 0x18, R2 ;  /* 0x00000018ff057819 */ /* 0x000fe20000011402 */
[-C--:B------:R-:W-:Y:S01]  /*7740*/  IMAD R17, R0, R82.reuse, R17 ;  /* 0x0000005200117224 */ /* 0x080fe200078e0211 */
[----:B------:R-:W-:Y:S01]  /*7750*/  SHF.R.S32.HI R0, RZ, 0x18, R88 ;  /* 0x00000018ff007819 */ /* 0x000fe20000011458 */
[----:B------:R-:W-:Y:S01]  /*7760*/  IMAD R47, R78, R47, RZ ;  /* 0x0000002f4e2f7224 */ /* 0x000fe200078e02ff */
[----:B------:R-:W-:Y:S01]  /*7770*/  PRMT R3, R89, 0x8880, RZ ;  /* 0x0000888059037816 */ /* 0x000fe200000000ff */
[-C--:B------:R-:W-:Y:S01]  /*7780*/  IMAD R18, R5, R82.reuse, R18 ;  /* 0x0000005205127224 */ /* 0x080fe200078e0212 */
[----:B------:R-:W-:Y:S01]  /*7790*/  SHF.L.U32 R2, R89, 0x8, RZ ;  /* 0x0000000859027819 */ /* 0x000fe200000006ff */
[-C--:B------:R-:W-:Y:S01]  /*77a0*/  IMAD R23, R0, R82.reuse, R23 ;  /* 0x0000005200177224 */ /* 0x080fe200078e0217 */
[----:B------:R-:W-:Y:S01]  /*77b0*/  SHF.R.S32.HI R0, RZ, 0x18, R4 ;  /* 0x00000018ff007819 */ /* 0x000fe20000011404 */
[-C--:B------:R-:W-:Y:S01]  /*77c0*/  IMAD R20, R3, R82.reuse, R20 ;  /* 0x0000005203147224 */ /* 0x080fe200078e0214 */
[----:B------:R-:W-:Y:S01]  /*77d0*/  SHF.R.S32.HI R5, RZ, 0x18, R2 ;  /* 0x00000018ff057819 */ /* 0x000fe20000011402 */
[----:B------:R-:W-:Y:S01]  /*77e0*/  IMAD R55, R78, R55, RZ ;  /* 0x000000374e377224 */ /* 0x000fe200078e02ff */
[----:B------:R-:W-:Y:S01]  /*77f0*/  SHF.R.S32.HI R2, RZ, 0x18, R89 ;  /* 0x00000018ff027819 */ /* 0x000fe20000011459 */
[-C--:B------:R-:W-:Y:S01]  /*7800*/  IMAD R21, R0, R82.reuse, R21 ;  /* 0x0000005200157224 */ /* 0x080fe200078e0215 */
[C---:B------:R-:W-:Y:S01]  /*7810*/  SHF.L.U32 R0, R90.reuse, 0x10, RZ ;  /* 0x000000105a007819 */ /* 0x040fe200000006ff */
[-C--:B------:R-:W-:Y:S01]  /*7820*/  IMAD R22, R5, R82.reuse, R22 ;  /* 0x0000005205167224 */ /* 0x080fe200078e0216 */
[----:B------:R-:W-:Y:S01]  /*7830*/  PRMT R3, R90, 0x8880, RZ ;  /* 0x000088805a037816 */ /* 0x000fe200000000ff */
        /* <DEDUP_REMOVED lines=9> */
[----:B------:R-:W-:Y:S01]  /*78d0*/  SHF.L.U32 R0, R91, 0x10, RZ ;  /* 0x000000105b007819 */ /* 0x000fe200000006ff */
[-C--:B------:R-:W-:Y:S01]  /*78e0*/  IMAD R26, R5, R82.reuse, R26 ;  /* 0x00000052051a7224 */ /* 0x080fe200078e021a */
[C---:B------:R-:W-:Y:S01]  /*78f0*/  PRMT R3, R91.reuse, 0x8880, RZ ;  /* 0x000088805b037816 */ /* 0x040fe200000000ff */
[-C--:B------:R-:W-:Y:S01]  /*7900*/  IMAD R31, R2, R82.reuse, R31 ;  /* 0x00000052021f7224 */ /* 0x080fe200078e021f */
[----:B------:R-:W-:Y:S01]  /*7910*/  SHF.L.U32 R2, R91, 0x8, RZ ;  /* 0x000000085b027819 */ /* 0x000fe200000006ff */
[----:B------:R-:W-:Y:S01]  /*7920*/  IMAD R67, R78, R67, RZ ;  /* 0x000000434e437224 */ /* 0x000fe200078e02ff */
[----:B------:R-:W-:Y:S01]  /*7930*/  SHF.R.S32.HI R0, RZ, 0x18, R0 ;  /* 0x00000018ff007819 */ /* 0x000fe20000011400 */
[-C--:B------:R-:W-:Y:S01]  /*7940*/  IMAD R28, R3, R82.reuse, R28 ;  /* 0x00000052031c7224 */ /* 0x080fe200078e021c */
[----:B------:R-:W-:Y:S02]  /*7950*/  SHF.R.S32.HI R5, RZ, 0x18, R2 ;  /* 0x00000018ff057819 */ /* 0x000fe40000011402 */
[----:B------:R-:W-:Y:S01]  /*7960*/  SHF.R.S32.HI R2, RZ, 0x18, R91 ;  /* 0x00000018ff027819 */ /* 0x000fe2000001145b */
[-C--:B------:R-:W-:Y:S01]  /*7970*/  IMAD R29, R0, R82.reuse, R29 ;  /* 0x00000052001d7224 */ /* 0x080fe200078e021d */
[C---:B-1----:R-:W-:Y:S01]  /*7980*/  PRMT R3, R92.reuse, 0x8880, RZ ;  /* 0x000088805c037816 */ /* 0x042fe200000000ff */
[----:B------:R-:W-:Y:S01]  /*7990*/  IMAD.U32 R0, R92, 0x10000, RZ ;  /* 0x000100005c007824 */ /* 0x000fe200078e00ff */
[----:B------:R-:W-:Y:S01]  /*79a0*/  SHF.L.U32 R4, R93, 0x10, RZ ;  /* 0x000000105d047819 */ /* 0x000fe200000006ff */
[----:B------:R-:W-:Y:S01]  /*79b0*/  IMAD R30, R5, R82, R30 ;  /* 0x00000052051e7224 */ /* 0x000fe200078e021e */
[----:B------:R-:W-:Y:S01]  /*79c0*/  I2IP.S8.S32.SAT R10, R15, R10, RZ ;  /* 0x0000000a0f0a7239 */ /* 0x000fe200000014ff */
[-C--:B------:R-:W-:Y:S01]  /*79d0*/  IMAD R35, R2, R82.reuse, R35 ;  /* 0x0000005202237224 */ /* 0x080fe200078e0223 */
[----:B------:R-:W-:Y:S01]  /*79e0*/  SHF.L.U32 R2, R92, 0x8, RZ ;  /* 0x000000085c027819 */ /* 0x000fe200000006ff */
[-C--:B------:R-:W-:Y:S01]  /*79f0*/  IMAD R32, R3, R82.reuse, R32 ;  /* 0x0000005203207224 */ /* 0x080fe200078e0220 */
[----:B------:R-:W-:Y:S02]  /*7a00*/  SHF.R.S32.HI R0, RZ, 0x18, R0 ;  /* 0x00000018ff007819 */ /* 0x000fe40000011400 */
[----:B------:R-:W-:Y:S02]  /*7a10*/  SHF.R.S32.HI R5, RZ, 0x18, R2 ;  /* 0x00000018ff057819 */ /* 0x000fe40000011402 */
[----:B------:R-:W-:Y:S01]  /*7a20*/  PRMT R3, R93, 0x8880, RZ ;  /* 0x000088805d037816 */ /* 0x000fe200000000ff */
[-C--:B------:R-:W-:Y:S01]  /*7a30*/  IMAD R33, R0, R82.reuse, R33 ;  /* 0x0000005200217224 */ /* 0x080fe200078e0221 */
[----:B------:R-:W-:Y:S01]  /*7a40*/  SHF.R.S32.HI R0, RZ, 0x18, R92 ;  /* 0x00000018ff007819 */ /* 0x000fe2000001145c */
[----:B------:R-:W-:Y:S01]  /*7a50*/  IMAD R34, R5, R82, R34 ;  /* 0x0000005205227224 */ /* 0x000fe200078e0222 */
[----:B------:R-:W-:Y:S02]  /*7a60*/  SHF.L.U32 R2, R93, 0x8, RZ ;  /* 0x000000085d027819 */ /* 0x000fe400000006ff */
[----:B------:R-:W-:Y:S01]  /*7a70*/  I2IP.S8.S32.SAT R14, R19, R14, RZ ;  /* 0x0000000e130e7239 */ /* 0x000fe200000014ff */
[-C--:B------:R-:W-:Y:S01]  /*7a80*/  IMAD R39, R0, R82.reuse, R39 ;  /* 0x0000005200277224 */ /* 0x080fe200078e0227 */
[----:B------:R-:W-:Y:S01]  /*7a90*/  SHF.R.S32.HI R0, RZ, 0x18, R4 ;  /* 0x00000018ff007819 */ /* 0x000fe20000011404 */
[-C--:B------:R-:W-:Y:S01]  /*7aa0*/  IMAD R36, R3, R82.reuse, R36 ;  /* 0x0000005203247224 */ /* 0x080fe200078e0224 */
[----:B------:R-:W-:Y:S02]  /*7ab0*/  SHF.R.S32.HI R5, RZ, 0x18, R2 ;  /* 0x00000018ff057819 */ /* 0x000fe40000011402 */
[----:B------:R-:W-:Y:S01]  /*7ac0*/  SHF.L.U32 R2, R94, 0x10, RZ ;  /* 0x000000105e027819 */ /* 0x000fe200000006ff */
[-C--:B------:R-:W-:Y:S01]  /*7ad0*/  IMAD R37, R0, R82.reuse, R37 ;  /* 0x0000005200257224 */ /* 0x080fe200078e0225 */
[----:B------:R-:W-:Y:S01]  /*7ae0*/  SHF.R.S32.HI R0, RZ, 0x18, R93 ;  /* 0x00000018ff007819 */ /* 0x000fe2000001145d */
[-C--:B------:R-:W-:Y:S01]  /*7af0*/  IMAD R38, R5, R82.reuse, R38 ;  /* 0x0000005205267224 */ /* 0x080fe200078e0226 */
[C---:B------:R-:W-:Y:S02]  /*7b00*/  PRMT R3, R94.reuse, 0x8880, RZ ;  /* 0x000088805e037816 */ /* 0x040fe400000000ff */
[----:B------:R-:W-:Y:S01]  /*7b10*/  SHF.L.U32 R5, R94, 0x8, RZ ;  /* 0x000000085e057819 */ /* 0x000fe200000006ff */
[-C--:B------:R-:W-:Y:S01]  /*7b20*/  IMAD R43, R0, R82.reuse, R43 ;  /* 0x00000052002b7224 */ /* 0x080fe200078e022b */
[----:B------:R-:W-:Y:S01]  /*7b30*/  SHF.R.S32.HI R2, RZ, 0x18, R2 ;  /* 0x00000018ff027819 */ /* 0x000fe20000011402 */
[-C--:B------:R-:W-:Y:S01]  /*7b40*/  IMAD R40, R3, R82.reuse, R40 ;  /* 0x0000005203287224 */ /* 0x080fe200078e0228 */
[----:B------:R-:W-:Y:S02]  /*7b50*/  SHF.R.S32.HI R5, RZ, 0x18, R5 ;  /* 0x00000018ff057819 */ /* 0x000fe40000011405 */
[----:B------:R-:W-:Y:S01]  /*7b60*/  SHF.R.S32.HI R4, RZ, 0x18, R94 ;  /* 0x00000018ff047819 */ /* 0x000fe2000001145e */
[-C--:B------:R-:W-:Y:S01]  /*7b70*/  IMAD R41, R2, R82.reuse, R41 ;  /* 0x0000005202297224 */ /* 0x080fe200078e0229 */
[----:B------:R-:W-:Y:S01]  /*7b80*/  SHF.L.U32 R0, R95, 0x10, RZ ;  /* 0x000000105f007819 */ /* 0x000fe200000006ff */
[-C--:B------:R-:W-:Y:S01]  /*7b90*/  IMAD R42, R5, R82.reuse, R42 ;  /* 0x00000052052a7224 */ /* 0x080fe200078e022a */
[C---:B------:R-:W-:Y:S01]  /*7ba0*/  PRMT R3, R95.reuse, 0x8880, RZ ;  /* 0x000088805f037816 */ /* 0x040fe200000000ff */
[-C--:B------:R-:W-:Y:S01]  /*7bb0*/  IMAD R47, R4, R82.reuse, R47 ;  /* 0x00000052042f7224 */ /* 0x080fe200078e022f */
[----:B------:R-:W-:Y:S02]  /*7bc0*/  SHF.L.U32 R2, R95, 0x8, RZ ;  /* 0x000000085f027819 */ /* 0x000fe400000006ff */
[----:B------:R-:W-:Y:S01]  /*7bd0*/  SHF.R.S32.HI R0, RZ, 0x18, R0 ;  /* 0x00000018ff007819 */ /* 0x000fe20000011400 */
[-C--:B------:R-:W-:Y:S01]  /*7be0*/  IMAD R44, R3, R82.reuse, R44 ;  /* 0x00000052032c7224 */ /* 0x080fe200078e022c */
[----:B------:R-:W-:Y:S02]  /*7bf0*/  SHF.R.S32.HI R5, RZ, 0x18, R2 ;  /* 0x00000018ff057819 */ /* 0x000fe40000011402 */
[----:B------:R-:W-:Y:S01]  /*7c00*/  SHF.R.S32.HI R2, RZ, 0x18, R95 ;  /* 0x00000018ff027819 */ /* 0x000fe2000001145f */
[-C--:B------:R-:W-:Y:S01]  /*7c10*/  IMAD R45, R0, R82.reuse, R45 ;  /* 0x00000052002d7224 */ /* 0x080fe200078e022d */
[----:B------:R-:W-:Y:S01]  /*7c20*/  PRMT R3, R96, 0x8880, RZ ;  /* 0x0000888060037816 */ /* 0x000fe200000000ff */
[-C--:B------:R-:W-:Y:S01]  /*7c30*/  IMAD R46, R5, R82.reuse, R46 ;  /* 0x00000052052e7224 */ /* 0x080fe200078e022e */
[C---:B------:R-:W-:Y:S01]  /*7c40*/  SHF.L.U32 R4, R97.reuse, 0x10, RZ ;  /* 0x0000001061047819 */ /* 0x040fe200000006ff */
[-C--:B------:R-:W-:Y:S01]  /*7c50*/  IMAD R51, R2, R82.reuse, R51 ;  /* 0x0000005202337224 */ /* 0x080fe200078e0233 */
[----:B------:R-:W-:Y:S01]  /*7c60*/  SHF.R.S32.HI R2, RZ, 0x18, R96 ;  /* 0x00000018ff027819 */ /* 0x000fe20000011460 */
[C---:B------:R-:W-:Y:S01]  /*7c70*/  IMAD.U32 R0, R96.reuse, 0x10000, RZ ;  /* 0x0001000060007824 */ /* 0x040fe200078e00ff */
[----:B------:R-:W-:Y:S01]  /*7c80*/  PRMT R5, R97, 0x8880, RZ ;  /* 0x0000888061057816 */ /* 0x000fe200000000ff */
[-C--:B------:R-:W-:Y:S01]  /*7c90*/  IMAD R48, R3, R82.reuse, R48 ;  /* 0x0000005203307224 */ /* 0x080fe200078e0230 */
[----:B------:R-:W-:Y:S02]  /*7ca0*/  SHF.L.U32 R3, R96, 0x8, RZ ;  /* 0x0000000860037819 */ /* 0x000fe400000006ff */
[----:B------:R-:W-:Y:S02]  /*7cb0*/  SHF.R.S32.HI R0, RZ, 0x18, R0 ;  /* 0x00000018ff007819 */ /* 0x000fe40000011400 */
[----:B------:R-:W-:Y:S02]  /*7cc0*/  SHF.R.S32.HI R3, RZ, 0x18, R3 ;  /* 0x00000018ff037819 */ /* 0x000fe40000011403 */
[----:B------:R-:W-:Y:S01]  /*7cd0*/  SHF.R.S32.HI R4, RZ, 0x18, R4 ;  /* 0x00000018ff047819 */ /* 0x000fe20000011404 */
[-C--:B------:R-:W-:Y:S01]  /*7ce0*/  IMAD R49, R0, R82.reuse, R49 ;  /* 0x0000005200317224 */ /* 0x080fe200078e0231 */
[----:B------:R-:W-:Y:S01]  /*7cf0*/  SHF.R.S32.HI R0, RZ, 0x18, R97 ;  /* 0x00000018ff007819 */ /* 0x000fe20000011461 */
[-C--:B------:R-:W-:Y:S01]  /*7d00*/  IMAD R50, R3, R82.reuse, R50 ;  /* 0x0000005203327224 */ /* 0x080fe200078e0232 */
[----:B------:R-:W-:Y:S01]  /*7d10*/  SHF.L.U32 R3, R97, 0x8, RZ ;  /* 0x0000000861037819 */ /* 0x000fe200000006ff */
[-C--:B------:R-:W-:Y:S01]  /*7d20*/  IMAD R55, R2, R82.reuse, R55 ;  /* 0x0000005202377224 */ /* 0x080fe200078e0237 */
        /* <DEDUP_REMOVED lines=8> */
[----:B------:R-:W-:Y:S01]  /*7db0*/  IMAD R59, R0, R82, R59 ;  /* 0x00000052003b7224 */ /* 0x000fe200078e023b */
[----:B------:R-:W-:Y:S01]  /*7dc0*/  I2IP.S8.S32.SAT R18, R23, R18, RZ ;  /* 0x0000001217127239 */ /* 0x000fe200000014ff */
[----:B------:R-:W-:Y:S01]  /*7dd0*/  IMAD R56, R5, R82, R56 ;  /* 0x0000005205387224 */ /* 0x000fe200078e0238 */
[----:B------:R-:W-:Y:S01]  /*7de0*/  I2IP.S8.S32.SAT R86, R9, R8, R10 ;  /* 0x0000000809567239 */ /* 0x000fe2000000140a */
[----:B------:R-:W-:Y:S01]  /*7df0*/  IMAD R57, R2, R82, R57 ;  /* 0x0000005202397224 */ /* 0x000fe200078e0239 */
[----:B------:R-:W-:Y:S02]  /*7e00*/  I2IP.S8.S32.SAT R87, R13, R12, R14 ;  /* 0x0000000c0d577239 */ /* 0x000fe4000000140e */
[----:B------:R-:W-:Y:S02]  /*7e10*/  SHF.R.S32.HI R7, RZ, 0x18, R7 ;  /* 0x00000018ff077819 */ /* 0x000fe40000011407 */
[----:B------:R-:W-:Y:S01]  /*7e20*/  SHF.L.U32 R2, R99, 0x10, RZ ;  /* 0x0000001063027819 */ /* 0x000fe200000006ff */
[----:B------:R1:W-:Y:S01]  /*7e30*/  STS.128 [R153+UR49+0xa200], R84 ;  /* 0x00a2005499007988 */ /* 0x0003e20008000c31 */
[----:B------:R-:W-:Y:S01]  /*7e40*/  SHF.R.S32.HI R0, RZ, 0x18, R98 ;  /* 0x00000018ff007819 */ /* 0x000fe20000011462 */
[----:B------:R-:W-:Y:S01]  /*7e50*/  IMAD R58, R7, R82, R58 ;  /* 0x00000052073a7224 */ /* 0x000fe200078e023a */
[----:B------:R-:W-:Y:S02]  /*7e60*/  I2IP.S8.S32.SAT R16, R17, R16, R18 ;  /* 0x0000001011107239 */ /* 0x000fe40000001412 */
[----:B------:R-:W-:Y:S01]  /*7e70*/  I2IP.S8.S32.SAT R17, R27, R22, RZ ;  /* 0x000000161b117239 */ /* 0x000fe200000014ff */
[----:B------:R-:W-:Y:S01]  /*7e80*/  IMAD R63, R0, R82, R63 ;  /* 0x00000052003f7224 */ /* 0x000fe200078e023f */
[----:B------:R-:W-:Y:S02]  /*7e90*/  I2IP.S8.S32.SAT R18, R31, R26, RZ ;  /* 0x0000001a1f127239 */ /* 0x000fe400000014ff */
[----:B------:R-:W-:Y:S02]  /*7ea0*/  I2IP.S8.S32.SAT R19, R35, R30, RZ ;  /* 0x0000001e23137239 */ /* 0x000fe400000014ff */
[C---:B------:R-:W-:Y:S02]  /*7eb0*/  PRMT R3, R99.reuse, 0x8880, RZ ;  /* 0x0000888063037816 */ /* 0x040fe400000000ff */
[----:B------:R-:W-:Y:S02]  /*7ec0*/  SHF.L.U32 R5, R99, 0x8, RZ ;  /* 0x0000000863057819 */ /* 0x000fe400000006ff */
[----:B------:R-:W-:Y:S01]  /*7ed0*/  SHF.R.S32.HI R2, RZ, 0x18, R2 ;  /* 0x00000018ff027819 */ /* 0x000fe20000011402 */
[----:B------:R-:W-:Y:S01]  /*7ee0*/  IMAD R60, R3, R82, R60 ;  /* 0x00000052033c7224 */ /* 0x000fe200078e023c */
[----:B------:R-:W-:Y:S02]  /*7ef0*/  I2IP.S8.S32.SAT R17, R21, R20, R17 ;  /* 0x0000001415117239 */ /* 0x000fe40000001411 */
[----:B------:R-:W-:Y:S01]  /*7f00*/  I2IP.S8.S32.SAT R18, R25, R24, R18 ;  /* 0x0000001819127239 */ /* 0x000fe20000001412 */
[----:B------:R-:W-:Y:S01]  /*7f10*/  IMAD R61, R2, R82, R61 ;  /* 0x00000052023d7224 */ /* 0x000fe200078e023d */
[----:B------:R-:W-:Y:S02]  /*7f20*/  I2IP.S8.S32.SAT R19, R29, R28, R19 ;  /* 0x0000001c1d137239 */ /* 0x000fe40000001413 */
[----:B------:R-:W-:Y:S02]  /*7f30*/  SHF.R.S32.HI R5, RZ, 0x18, R5 ;  /* 0x00000018ff057819 */ /* 0x000fe40000011405 */
[----:B------:R-:W-:Y:S01]  /*7f40*/  SHF.R.S32.HI R4, RZ, 0x18, R99 ;  /* 0x00000018ff047819 */ /* 0x000fe20000011463 */
[----:B------:R1:W-:Y:S01]  /*7f50*/  STS.128 [R172+0xa200], R16 ;  /* 0x00a20010ac007388 */ /* 0x0003e20000000c00 */
[----:B------:R-:W-:Y:S01]  /*7f60*/  I2IP.S8.S32.SAT R34, R39, R34, RZ ;  /* 0x0000002227227239 */ /* 0x000fe200000014ff */
[----:B------:R-:W-:Y:S01]  /*7f70*/  IMAD R62, R5, R82, R62 ;  /* 0x00000052053e7224 */ /* 0x000fe200078e023e */
[----:B------:R-:W-:Y:S01]  /*7f80*/  I2IP.S8.S32.SAT R38, R43, R38, RZ ;  /* 0x000000262b267239 */ /* 0x000fe200000014ff */
[----:B------:R-:W-:Y:S01]  /*7f90*/  IMAD R67, R4, R82, R67 ;  /* 0x0000005204437224 */ /* 0x000fe200078e0243 */
[----:B------:R-:W-:Y:S02]  /*7fa0*/  I2IP.S8.S32.SAT R42, R47, R42, RZ ;  /* 0x0000002a2f2a7239 */ /* 0x000fe400000014ff */
[----:B------:R-:W-:Y:S02]  /*7fb0*/  I2IP.S8.S32.SAT R35, R51, R46, RZ ;  /* 0x0000002e33237239 */ /* 0x000fe400000014ff */
[----:B------:R-:W-:Y:S02]  /*7fc0*/  I2IP.S8.S32.SAT R32, R33, R32, R34 ;  /* 0x0000002021207239 */ /* 0x000fe40000001422 */
[----:B------:R-:W-:Y:S02]  /*7fd0*/  I2IP.S8.S32.SAT R33, R37, R36, R38 ;  /* 0x0000002425217239 */ /* 0x000fe40000001426 */
[----:B------:R-:W-:Y:S02]  /*7fe0*/  I2IP.S8.S32.SAT R34, R41, R40, R42 ;  /* 0x0000002829227239 */ /* 0x000fe4000000142a */
[----:B------:R-:W-:Y:S02]  /*7ff0*/  I2IP.S8.S32.SAT R35, R45, R44, R35 ;  /* 0x0000002c2d237239 */ /* 0x000fe40000001423 */
[----:B------:R-:W-:Y:S02]  /*8000*/  I2IP.S8.S32.SAT R50, R55, R50, RZ ;  /* 0x0000003237327239 */ /* 0x000fe400000014ff */
[----:B------:R-:W-:Y:S01]  /*8010*/  I2IP.S8.S32.SAT R54, R59, R54, RZ ;  /* 0x000000363b367239 */ /* 0x000fe200000014ff */
[----:B------:R1:W-:Y:S01]  /*8020*/  STS.128 [R171+0xa200], R32 ;  /* 0x00a20020ab007388 */ /* 0x0003e20000000c00 */
[----:B------:R-:W-:Y:S02]  /*8030*/  I2IP.S8.S32.SAT R58, R63, R58, RZ ;  /* 0x0000003a3f3a7239 */ /* 0x000fe400000014ff */
[----:B------:R-:W-:Y:S02]  /*8040*/  I2IP.S8.S32.SAT R62, R67, R62, RZ ;  /* 0x0000003e433e7239 */ /* 0x000fe400000014ff */
[----:B------:R-:W-:Y:S02]  /*8050*/  I2IP.S8.S32.SAT R48, R49, R48, R50 ;  /* 0x0000003031307239 */ /* 0x000fe40000001432 */
[----:B------:R-:W-:Y:S02]  /*8060*/  I2IP.S8.S32.SAT R49, R53, R52, R54 ;  /* 0x0000003435317239 */ /* 0x000fe40000001436 */
[----:B------:R-:W-:Y:S02]  /*8070*/  I2IP.S8.S32.SAT R50, R57, R56, R58 ;  /* 0x0000003839327239 */ /* 0x000fe4000000143a */
[----:B------:R-:W-:Y:S02]  /*8080*/  I2IP.S8.S32.SAT R51, R61, R60, R62 ;  /* 0x0000003c3d337239 */ /* 0x000fe4000000143e */
[----:B------:R-:W-:Y:S02]  /*8090*/  LEA R0, R160, UR49, 0x3 ;  /* 0x00000031a0007c11 */ /* 0x000fe4000f8e18ff */
[----:B------:R-:W-:Y:S01]  /*80a0*/  @P6 SHF.L.U32 R3, R159, 0x1f, RZ ;  /* 0x0000001f9f036819 */ /* 0x000fe200000006ff */
        /* <DEDUP_REMOVED lines=9> */
[----:B------:R-:W-:Y:S02]  /*8140*/  UIADD3 UR8, UP0, UPT, UR52, 0x680, URZ ;  /* 0x0000068034087890 */ /* 0x000fe4000ff1e0ff */
[----:B------:R-:W-:Y:S02]  /*8150*/  UIADD3 UR5, UPT, UPT, UR41, 0x40, URZ ;  /* 0x0000004029057890 */ /* 0x000fe4000fffe0ff */
[----:B------:R-:W-:Y:S02]  /*8160*/  UIADD3 UR4, UPT, UPT, UR49, 0xa200, URZ ;  /* 0x0000a20031047890 */ /* 0x000fe4000fffe0ff */
[----:B------:R-:W-:Y:S01]  /*8170*/  UIADD3.X UR9, UPT, UPT, URZ, UR53, URZ, UP0, !UPT ;  /* 0x00000035ff097290 */ /* 0x000fe200087fe4ff */
[----:B------:R-:W-:Y:S01]  /*8180*/  UMOV UR6, UR42 ;  /* 0x0000002a00067c82 */ /* 0x000fe20008000000 */
[----:B------:R-:W-:Y:S07]  /*8190*/  UMOV UR7, UR36 ;  /* 0x0000002400077c82 */ /* 0x000fee0008000000 */
[----:B------:R2:W-:Y:S01]  /*81a0*/  UTMASTG.3D [UR4], [UR8] ;  /* 0x00000004080073b5 */ /* 0x0005e20008010000 */
[----:B------:R0:W-:Y:S01]  /*81b0*/  UTMACMDFLUSH ;  /* 0x00000000000079b7 */ /* 0x0001e20000000000 */
[----:B--2---:R-:W-:Y:S04]  /*81c0*/  DEPBAR.LE SB0, 0x1 ;  /* 0x000080400000791a */ /* 0x004fe80000000000 */
.L_x_103:
[----:B------:R-:W-:Y:S05]  /*81d0*/  BSYNC.RECONVERGENT B0 ;  /* 0x0000000000007941 */ /* 0x000fea0003800200 */
.L_x_102:
        /* <DEDUP_REMOVED lines=16> */
.L_x_107:
[----:B------:R-:W-:Y:S05]  /*82e0*/  BSYNC B0 ;  /* 0x0000000000007941 */ /* 0x000fea0003800000 */
.L_x_106:
        /* <DEDUP_REMOVED lines=19> */
[----:B--234-:R-:W-:Y:S02]  /*8420*/  LOP3.LUT R159, R159, R0, RZ, 0x3c, !PT ;  /* 0x000000009f9f7212 */ /* 0x01cfe400078e3cff */
.L_x_105:
[----:B------:R-:W-:Y:S05]  /*8430*/  BSYNC B1 ;  /* 0x0000000000017941 */ /* 0x000fea0003800000 */
.L_x_104:
[----:B------:R-:W-:Y:S05]  /*8440*/  VIADD R3, R80, 0x80 ;  /* 0x0000008050037836 */ /* 0x000fea0000000000 */
        /* <DEDUP_REMOVED lines=9> */
[----:B------:R-:W3:Y:S01]  /*84e0*/  LDCU.64 UR6, c[0x4][0x80] ;  /* 0x01001000ff0677ac */ /* 0x000ee20008000a00 */
[----:B------:R-:W4:Y:S01]  /*84f0*/  LDC.64 R2, c[0x4][R3] ;  /* 0x0100000003027b82 */ /* 0x000f220000000a00 */
[----:B------:R-:W5:Y:S01]  /*8500*/  LDCU.64 UR4, c[0x4][0x18] ;  /* 0x01000300ff0477ac */ /* 0x000f620008000a00 */
[----:B--2---:R-:W-:Y:S01]  /*8510*/  MOV R5, UR9 ;  /* 0x0000000900057c02 */ /* 0x004fe20008000f00 */
[----:B------:R-:W-:Y:S01]  /*8520*/  IMAD.U32 R4, RZ, RZ, UR8 ;  /* 0x00000008ff047e24 */ /* 0x000fe2000f8e00ff */
[----:B---3--:R-:W-:Y:S01]  /*8530*/  MOV R7, UR7 ;  /* 0x0000000700077c02 */ /* 0x008fe20008000f00 */
[----:B------:R-:W-:Y:S01]  /*8540*/  IMAD.U32 R6, RZ, RZ, UR6 ;  /* 0x00000006ff067e24 */ /* 0x000fe2000f8e00ff */
[----:B-----5:R-:W-:Y:S01]  /*8550*/  MOV R11, UR5 ;  /* 0x00000005000b7c02 */ /* 0x020fe20008000f00 */
[----:B------:R-:W-:Y:S02]  /*8560*/  IMAD.U32 R10, RZ, RZ, UR4 ;  /* 0x00000004ff0a7e24 */ /* 0x000fe4000f8e00ff */
[----:B------:R-:W-:Y:S07]  /*8570*/  LEPC R20, `(.L_x_109) ;  /* 0x000000001014794e */ /* 0x000fee0000000000 */
[----:B-1--4-:R-:W-:Y:S05]  /*8580*/  CALL.ABS.NOINC R2 ;  /* 0x0000000002007343 */ /* 0x012fea0003c00000 */
.L_x_109:
[----:B------:R-:W-:Y:S05]  /*8590*/  WARPSYNC.ALL ;  /* 0x0000000000007948 */ /* 0x000fea0003800000 */
[----:B------:R-:W-:Y:S01]  /*85a0*/  R2UR UR4, R80 ;  /* 0x00000000500472ca */ /* 0x000fe200000e0000 */
[----:B------:R-:W-:Y:S01]  /*85b0*/  BSSY.RECONVERGENT B0, `(.L_x_110) ;  /* 0x000011f000007945 */ /* 0x000fe20003800200 */
[C---:B------:R-:W-:Y:S02]  /*85c0*/  PRMT R81, R100.reuse, 0x8880, RZ ;  /* 0x0000888064517816 */ /* 0x040fe400000000ff */
[C---:B-1----:R-:W-:Y:S02]  /*85d0*/  SHF.L.U32 R84, R100.reuse, 0x8, RZ ;  /* 0x0000000864547819 */ /* 0x042fe400000006ff */
[----:B------:R-:W-:Y:S02]  /*85e0*/  SHF.L.U32 R83, R100, 0x10, RZ ;  /* 0x0000001064537819 */ /* 0x000fe400000006ff */
[----:B------:R-:W-:Y:S02]  /*85f0*/  SHF.R.S32.HI R84, RZ, 0x18, R84 ;  /* 0x00000018ff547819 */ /* 0x000fe40000011454 */
[----:B------:R-:W-:Y:S02]  /*8600*/  SHF.R.S32.HI R83, RZ, 0x18, R83 ;  /* 0x00000018ff537819 */ /* 0x000fe40000011453 */
[----:B------:R-:W-:Y:S01]  /*8610*/  ISETP.NE.AND P0, PT, R167, RZ, PT ;  /* 0x000000ffa700720c */ /* 0x000fe20003f05270 */
[----:B------:R-:W1:Y:S01]  /*8620*/  LDTM.x64 R4, tmem[UR4+0x80] ;  /* 0x00008004000479ee */ /* 0x000e620008340000 */
[----:B------:R-:W-:Y:S01]  /*8630*/  ISETP.NE.AND P6, PT, R117, RZ, PT ;  /* 0x000000ff7500720c */ /* 0x000fe20003fc5270 */
[C---:B-1----:R-:W-:Y:S02]  /*8640*/  IMAD R0, R78.reuse, R4, RZ ;  /* 0x000000044e007224 */ /* 0x042fe400078e02ff */
        /* <DEDUP_REMOVED lines=141> */
[C---:B------:R-:W-:Y:S01]  /*8f20*/  PRMT R3, R92.reuse, 0x8880, RZ ;  /* 0x000088805c037816 */ /* 0x040fe200000000ff */
        /* <DEDUP_REMOVED lines=124> */
[----:B------:R-:W-:Y:S02]  /*96f0*/  UIADD3 UR8, UP0, UPT, UR52, 0x680, URZ ;  /* 0x0000068034087890 */ /* 0x000fe4000ff1e0ff */
[----:B------:R-:W-:Y:S02]  /*9700*/  UIADD3 UR5, UPT, UPT, UR41, 0x80, URZ ;  /* 0x0000008029057890 */ /* 0x000fe4000fffe0ff */
[----:B------:R-:W-:Y:S01]  /*9710*/  MOV R166, UR10 ;  /* 0x0000000a00a67c02 */ /* 0x000fe20008000f00 */
[----:B------:R-:W-:Y:S01]  /*9720*/  UIADD3.X UR9, UPT, UPT, URZ, UR53, URZ, UP0, !UPT ;  /* 0x00000035ff097290 */ /* 0x000fe200087fe4ff */
[----:B------:R-:W-:Y:S02]  /*9730*/  UMOV UR6, UR42 ;  /* 0x0000002a00067c82 */ /* 0x000fe40008000000 */
[----:B------:R-:W-:Y:S01]  /*9740*/  R2UR UR4, R166 ;  /* 0x00000000a60472ca */ /* 0x000fe200000e0000 */
[----:B------:R-:W-:Y:S11]  /*9750*/  UMOV UR7, UR36 ;  /* 0x0000002400077c82 */ /* 0x000ff60008000000 */
[----:B------:R-:W-:Y:S01]  /*9760*/  @!UPT UIADD3 URZ, UPT, UPT, URZ, URZ, URZ ;  /* 0x000000fffffff290 */ /* 0x000fe2000fffe0ff */
[----:B------:R2:W-:Y:S01]  /*9770*/  UTMASTG.3D [UR4], [UR8] ;  /* 0x00000004080073b5 */ /* 0x0005e20008010000 */
[----:B------:R0:W-:Y:S01]  /*9780*/  UTMACMDFLUSH ;  /* 0x00000000000079b7 */ /* 0x0001e20000000000 */
[----:B--2---:R-:W-:Y:S04]  /*9790*/  DEPBAR.LE SB0, 0x1 ;  /* 0x000080400000791a */ /* 0x004fe80000000000 */
.L_x_111:
[----:B------:R-:W-:Y:S05]  /*97a0*/  BSYNC.RECONVERGENT B0 ;  /* 0x0000000000007941 */ /* 0x000fea0003800200 */
.L_x_110:
        /* <DEDUP_REMOVED lines=16> */
.L_x_115:
[----:B------:R-:W-:Y:S05]  /*98b0*/  BSYNC B0 ;  /* 0x0000000000007941 */ /* 0x000fea0003800000 */
.L_x_114:
        /* <DEDUP_REMOVED lines=20> */
.L_x_113:
[----:B------:R-:W-:Y:S05]  /*9a00*/  BSYNC B1 ;  /* 0x0000000000017941 */ /* 0x000fea0003800000 */
.L_x_112:
        /* <DEDUP_REMOVED lines=21> */
.L_x_117:
[----:B------:R-:W-:Y:S01]  /*9b60*/  ISETP.NE.AND P0, PT, R167, RZ, PT ;  /* 0x000000ffa700720c */ /* 0x000fe20003f05270 */
[----:B------:R-:W-:Y:S05]  /*9b70*/  WARPSYNC.ALL ;  /* 0x0000000000007948 */ /* 0x000fea0003800000 */
[----:B------:R-:W-:Y:S01]  /*9b80*/  IMAD.U32 R140, R102, 0x10000, RZ ;  /* 0x00010000668c7824 */ /* 0x000fe200078e00ff */
[----:B------:R-:W-:Y:S01]  /*9b90*/  R2UR UR4, R80 ;  /* 0x00000000500472ca */ /* 0x000fe200000e0000 */
[----:B------:R-:W-:Y:S01]  /*9ba0*/  IMAD.U32 R134, R88, 0x10000, RZ ;  /* 0x0001000058867824 */ /* 0x000fe200078e00ff */
[C---:B------:R-:W-:Y:S01]  /*9bb0*/  SHF.L.U32 R0, R100.reuse, 0x10, RZ ;  /* 0x0000001064007819 */ /* 0x040fe200000006ff */
[----:B-1----:R-:W-:Y:S01]  /*9bc0*/  IMAD.U32 R119, R93, 0x10000, RZ ;  /* 0x000100005d777824 */ /* 0x002fe200078e00ff */
[----:B------:R-:W-:Y:S01]  /*9bd0*/  PRMT R3, R100, 0x8880, RZ ;  /* 0x0000888064037816 */ /* 0x000fe200000000ff */
[----:B------:R-:W-:Y:S01]  /*9be0*/  IMAD.U32 R104, R98, 0x10000, RZ ;  /* 0x0001000062687824 */ /* 0x000fe200078e00ff */
[----:B------:R-:W-:Y:S01]  /*9bf0*/  SHF.L.U32 R81, R100, 0x8, RZ ;  /* 0x0000000864517819 */ /* 0x000fe200000006ff */
[----:B------:R-:W-:Y:S01]  /*9c00*/  IMAD.SHL.U32 R127, R90, 0x100, RZ ;  /* 0x000001005a7f7824 */ /* 0x000fe200078e00ff */
[----:B------:R-:W-:Y:S01]  /*9c10*/  SHF.R.S32.HI R0, RZ, 0x18, R0 ;  /* 0x00000018ff007819 */ /* 0x000fe20000011400 */
[----:B------:R-:W-:Y:S01]  /*9c20*/  IMAD.SHL.U32 R112, R95, 0x100, RZ ;  /* 0x000001005f707824 */ /* 0x000fe200078e00ff */
[----:B------:R-:W-:Y:S01]  /*9c30*/  SHF.R.S32.HI R81, RZ, 0x18, R81 ;  /* 0x00000018ff517819 */ /* 0x000fe20000011451 */
[----:B------:R-:W-:Y:S01]  /*9c40*/  BSSY.RECONVERGENT B0, `(.L_x_118) ;  /* 0x0000121000007945 */ /* 0x000fe20003800200 */
[----:B------:R-:W-:Y:S01]  /*9c50*/  SHF.R.S32.HI R2, RZ, 0x18, R100 ;  /* 0x00000018ff027819 */ /* 0x000fe20000011464 */
[----:B------:R-:W1:Y:S01]  /*9c60*/  LDTM.x64 R4, tmem[UR4+0xc0] ;  /* 0x0000c004000479ee */ /* 0x000e620008340000 */
[----:B------:R-:W-:Y:S01]  /*9c70*/  NOP ;  /* 0x0000000000007918 */ /* 0x000fe20000000000 */
[----:B------:R-:W-:Y:S02]  /*9c80*/  SHF.R.S32.HI R84, RZ, 0x18, R101 ;  /* 0x00000018ff547819 */ /* 0x000fe40000011465 */
[----:B------:R-:W-:Y:S02]  /*9c90*/  SHF.R.S32.HI R85, RZ, 0x18, R102 ;  /* 0x00000018ff557819 */ /* 0x000fe40000011466 */
[----:B------:R-:W-:Y:S02]  /*9ca0*/  SHF.R.S32.HI R86, RZ, 0x18, R103 ;  /* 0x00000018ff567819 */ /* 0x000fe40000011467 */
[----:B------:R-:W-:Y:S02]  /*9cb0*/  SHF.R.S32.HI R87, RZ, 0x18, R88 ;  /* 0x00000018ff577819 */ /* 0x000fe40000011458 */
[----:B------:R-:W-:Y:S02]  /*9cc0*/  R2UR UR5, R108 ;  /* 0x000000006c0572ca */ /* 0x000fe400000e0000 */
[C---:B------:R-:W-:Y:S02]  /*9cd0*/  PRMT R143, R101.reuse, 0x8880, RZ ;  /* 0x00008880658f7816 */ /* 0x040fe400000000ff */
[----:B------:R-:W-:Y:S02]  /*9ce0*/  SHF.L.U32 R83, R101, 0x10, RZ ;  /* 0x0000001065537819 */ /* 0x000fe400000006ff */
[----:B------:R-:W-:Y:S02]  /*9cf0*/  PRMT R141, R102, 0x8880, RZ ;  /* 0x00008880668d7816 */ /* 0x000fe400000000ff */
[----:B------:R-:W-:Y:S02]  /*9d00*/  SHF.R.S32.HI R83, RZ, 0x18, R83 ;  /* 0x00000018ff537819 */ /* 0x000fe40000011453 */
[C---:B------:R-:W-:Y:S02]  /*9d10*/  PRMT R138, R103.reuse, 0x8880, RZ ;  /* 0x00008880678a7816 */ /* 0x040fe400000000ff */
[----:B------:R-:W-:Y:S01]  /*9d20*/  SHF.L.U32 R137, R103, 0x10, RZ ;  /* 0x0000001067897819 */ /* 0x000fe200000006ff */
[----:B------:R-:W-:Y:S01]  /*9d30*/  UIADD3 UR5, UPT, UPT, UR5, 0xa0, URZ ;  /* 0x000000a005057890 */ /* 0x000fe2000fffe0ff */
[----:B-1----:R-:W-:Y:S01]  /*9d40*/  IMAD R4, R78, R4, RZ ;  /* 0x000000044e047224 */ /* 0x002fe200078e02ff */
[----:B------:R-:W-:Y:S01]  /*9d50*/  PRMT R135, R88, 0x8880, RZ ;  /* 0x0000888058877816 */ /* 0x000fe200000000ff */
[C---:B------:R-:W-:Y:S01]  /*9d60*/  IMAD R5, R78.reuse, R5, RZ ;  /* 0x000000054e057224 */ /* 0x040fe200078e02ff */
[----:B------:R-:W-:Y:S01]  /*9d70*/  UPRMT UR5, UR37, 0x654, UR5 ;  /* 0x0000065425057896 */ /* 0x000fe20008000005 */
[----:B------:R-:W-:Y:S01]  /*9d80*/  IMAD R4, R3, R82, R4 ;  /* 0x0000005203047224 */ /* 0x000fe200078e0204 */
[C---:B------:R-:W-:Y:S01]  /*9d90*/  PRMT R132, R89.reuse, 0x8880, RZ ;  /* 0x0000888059847816 */ /* 0x040fe200000000ff */
[----:B------:R-:W-:Y:S01]  /*9da0*/  IMAD R6, R78, R6, RZ ;  /* 0x000000064e067224 */ /* 0x000fe200078e02ff */
[----:B------:R-:W-:Y:S01]  /*9db0*/  SHF.L.U32 R131, R89, 0x10, RZ ;  /* 0x0000001059837819 */ /* 0x000fe200000006ff */
[----:B------:R-:W-:Y:S01]  /*9dc0*/  IMAD R5, R0, R82, R5 ;  /* 0x0000005200057224 */ /* 0x000fe200078e0205 */
[----:B------:R-:W-:Y:S01]  /*9dd0*/  PRMT R129, R90, 0x8880, RZ ;  /* 0x000088805a817816 */ /* 0x000fe200000000ff */
[----:B------:R-:W-:Y:S01]  /*9de0*/  IMAD R0, R78, R16, RZ ;  /* 0x000000104e007224 */ /* 0x000fe200078e02ff */
[----:B------:R-:W-:Y:S01]  /*9df0*/  SHF.L.U32 R128, R90, 0x10, RZ ;  /* 0x000000105a807819 */ /* 0x000fe200000006ff */
[C---:B------:R-:W-:Y:S01]  /*9e00*/  IMAD R7, R78.reuse, R7, RZ ;  /* 0x000000074e077224 */ /* 0x040fe200078e02ff */
[----:B------:R-:W-:Y:S01]  /*9e10*/  SYNCS.ARRIVE.TRANS64.RED.A1T0 RZ, [UR5], RZ ;  /* 0x000000ffffff79a7 */ /* 0x000fe20008100405 */
[C---:B------:R-:W-:Y:S01]  /*9e20*/  IMAD R16, R78.reuse, R20, RZ ;  /* 0x000000144e107224 */ /* 0x040fe200078e02ff */
[C---:B------:R-:W-:Y:S01]  /*9e30*/  PRMT R126, R91.reuse, 0x8880, RZ ;  /* 0x000088805b7e7816 */ /* 0x040fe200000000ff */
[C---:B------:R-:W-:Y:S01]  /*9e40*/  IMAD R20, R78.reuse, R24, RZ ;  /* 0x000000184e147224 */ /* 0x040fe200078e02ff */
[----:B------:R-:W-:Y:S01]  /*9e50*/  SHF.L.U32 R125, R91, 0x10, RZ ;  /* 0x000000105b7d7819 */ /* 0x000fe200000006ff */
[----:B------:R-:W-:Y:S01]  /*9e60*/  IMAD R6, R81, R82, R6 ;  /* 0x0000005251067224 */ /* 0x000fe200078e0206 */
[----:B------:R-:W-:Y:S01]  /*9e70*/  MOV R81, R143 ;  /* 0x0000008f00517202 */ /* 0x000fe20000000f00 */
[----:B------:R-:W-:Y:S01]  /*9e80*/  IMAD R24, R78, R28, RZ ;  /* 0x0000001c4e187224 */ /* 0x000fe200078e02ff */
[----:B------:R-:W-:Y:S01]  /*9e90*/  PRMT R123, R92, 0x8880, RZ ;  /* 0x000088805c7b7816 */ /* 0x000fe200000000ff */
[----:B------:R-:W-:Y:S01]  /*9ea0*/  IMAD R28, R78, R32, RZ ;  /* 0x000000204e1c7224 */ /* 0x000fe200078e02ff */
[----:B------:R-:W-:Y:S01]  /*9eb0*/  SHF.L.U32 R122, R92, 0x10, RZ ;  /* 0x000000105c7a7819 */ /* 0x000fe200000006ff */
[----:B------:R-:W-:Y:S01]  /*9ec0*/  IMAD R7, R2, R82, R7 ;  /* 0x0000005202077224 */ /* 0x000fe200078e0207 */
[----:B------:R-:W-:Y:S01]  /*9ed0*/  PRMT R120, R93, 0x8880, RZ ;  /* 0x000088805d787816 */ /* 0x000fe200000000ff */
[----:B------:R-:W-:Y:S01]  /*9ee0*/  IMAD R32, R78, R36, RZ ;  /* 0x000000244e207224 */ /* 0x000fe200078e02ff */
[----:B------:R-:W-:Y:S01]  /*9ef0*/  PRMT R117, R94, 0x8880, RZ ;  /* 0x000088805e757816 */ /* 0x000fe200000000ff */
[----:B------:R-:W-:Y:S01]  /*9f00*/  IMAD R2, R78, R17, RZ ;  /* 0x000000114e027224 */ /* 0x000fe200078e02ff */
[----:B------:R-:W-:Y:S01]  /*9f10*/  SHF.L.U32 R116, R94, 0x10, RZ ;  /* 0x000000105e747819 */ /* 0x000fe200000006ff */
[----:B------:R-:W-:Y:S01]  /*9f20*/  IMAD R36, R78, R40, RZ ;  /* 0x000000284e247224 */ /* 0x000fe200078e02ff */
[----:B------:R-:W-:Y:S01]  /*9f30*/  SHF.L.U32 R115, R94, 0x8, RZ ;  /* 0x000000085e737819 */ /* 0x000fe200000006ff */
[C---:B------:R-:W-:Y:S01]  /*9f40*/  IMAD R17, R78.reuse, R21, RZ ;  /* 0x000000154e117224 */ /* 0x040fe200078e02ff */
[C---:B------:R-:W-:Y:S01]  /*9f50*/  PRMT R114, R95.reuse, 0x8880, RZ ;  /* 0x000088805f727816 */ /* 0x040fe200000000ff */
[C---:B------:R-:W-:Y:S01]  /*9f60*/  IMAD R40, R78.reuse, R44, RZ ;  /* 0x0000002c4e287224 */ /* 0x040fe200078e02ff */
[----:B------:R-:W-:Y:S01]  /*9f70*/  SHF.L.U32 R113, R95, 0x10, RZ ;  /* 0x000000105f717819 */ /* 0x000fe200000006ff */
[----:B------:R-:W-:Y:S01]  /*9f80*/  IMAD R21, R78, R25, RZ ;  /* 0x000000194e157224 */ /* 0x000fe200078e02ff */
[----:B------:R-:W-:Y:S01]  /*9f90*/  PRMT R111, R96, 0x8880, RZ ;  /* 0x00008880606f7816 */ /* 0x000fe200000000ff */
        /* <DEDUP_REMOVED lines=8> */
[C---:B------:R-:W-:Y:S01]  /*a020*/  IMAD R52, R78.reuse, R56, RZ ;  /* 0x000000384e347224 */ /* 0x040fe200078e02ff */
[----:B------:R-:W-:Y:S01]  /*a030*/  SHF.L.U32 R142, R101, 0x8, RZ ;  /* 0x00000008658e7819 */ /* 0x000fe200000006ff */
[C---:B------:R-:W-:Y:S01]  /*a040*/  IMAD R8, R78.reuse, R8, RZ ;  /* 0x000000084e087224 */ /* 0x040fe200078e02ff */
[C---:B------:R-:W-:Y:S01]  /*a050*/  SHF.L.U32 R101, R99.reuse, 0x10, RZ ;  /* 0x0000001063657819 */ /* 0x040fe200000006ff */
[----:B------:R-:W-:Y:S01]  /*a060*/  IMAD R33, R78, R37, RZ ;  /* 0x000000254e217224 */ /* 0x000fe200078e02ff */
[----:B------:R-:W-:Y:S01]  /*a070*/  SHF.L.U32 R139, R102, 0x8, RZ ;  /* 0x00000008668b7819 */ /* 0x000fe200000006ff */
[C---:B------:R-:W-:Y:S01]  /*a080*/  IMAD R56, R78.reuse, R60, RZ ;  /* 0x0000003c4e387224 */ /* 0x040fe200078e02ff */
[----:B------:R-:W-:Y:S01]  /*a090*/  PRMT R102, R99, 0x8880, RZ ;  /* 0x0000888063667816 */ /* 0x000fe200000000ff */
[C---:B------:R-:W-:Y:S01]  /*a0a0*/  IMAD R37, R78.reuse, R41, RZ ;  /* 0x000000294e257224 */ /* 0x040fe200078e02ff */
[----:B------:R-:W-:Y:S01]  /*a0b0*/  SHF.L.U32 R136, R103, 0x8, RZ ;  /* 0x0000000867887819 */ /* 0x000fe200000006ff */
[C---:B------:R-:W-:Y:S01]  /*a0c0*/  IMAD R60, R78.reuse, R64, RZ ;  /* 0x000000404e3c7224 */ /* 0x040fe200078e02ff */
[----:B------:R-:W-:Y:S01]  /*a0d0*/  I2IP.S8.S32.SAT R64, R7, R6, RZ ;  /* 0x0000000607407239 */ /* 0x000fe200000014ff */
[C---:B------:R-:W-:Y:S01]  /*a0e0*/  IMAD R9, R78.reuse, R9, RZ ;  /* 0x000000094e097224 */ /* 0x040fe200078e02ff */
[----:B------:R-:W-:Y:S01]  /*a0f0*/  SHF.R.S32.HI R6, RZ, 0x18, R140 ;  /* 0x00000018ff067819 */ /* 0x000fe2000001148c */
[C---:B------:R-:W-:Y:S01]  /*a100*/  IMAD R41, R78.reuse, R45, RZ ;  /* 0x0000002d4e297224 */ /* 0x040fe200078e02ff */
[----:B------:R-:W-:Y:S01]  /*a110*/  SHF.R.S32.HI R7, RZ, 0x18, R142 ;  /* 0x00000018ff077819 */ /* 0x000fe2000001148e */
[----:B------:R-:W-:Y:S01]  /*a120*/  IMAD R45, R78, R49, RZ ;  /* 0x000000314e2d7224 */ /* 0x000fe200078e02ff */
[----:B------:R-:W-:Y:S01]  /*a130*/  SHF.L.U32 R133, R88, 0x8, RZ ;  /* 0x0000000858857819 */ /* 0x000fe200000006ff */
[C---:B------:R-:W-:Y:S01]  /*a140*/  IMAD R10, R78.reuse, R10, RZ ;  /* 0x0000000a4e0a7224 */ /* 0x040fe200078e02ff */
[----:B------:R-:W-:Y:S01]  /*a150*/  SHF.R.S32.HI R88, RZ, 0x18, R89 ;  /* 0x00000018ff587819 */ /* 0x000fe20000011459 */
[C---:B------:R-:W-:Y:S01]  /*a160*/  IMAD R49, R78.reuse, R53, RZ ;  /* 0x000000354e317224 */ /* 0x040fe200078e02ff */
[----:B------:R-:W-:Y:S01]  /*a170*/  SHF.L.U32 R130, R89, 0x8, RZ ;  /* 0x0000000859827819 */ /* 0x000fe200000006ff */
[-C--:B------:R-:W-:Y:S01]  /*a180*/  IMAD R8, R81, R82.reuse, R8 ;  /* 0x0000005251087224 */ /* 0x080fe200078e0208 */
[----:B------:R-:W-:Y:S01]  /*a190*/  SHF.R.S32.HI R81, RZ, 0x18, R139 ;  /* 0x00000018ff517819 */ /* 0x000fe2000001148b */
[C---:B------:R-:W-:Y:S01]  /*a1a0*/  IMAD R53, R78.reuse, R57, RZ ;  /* 0x000000394e357224 */ /* 0x040fe200078e02ff */
[----:B------:R-:W-:Y:S01]  /*a1b0*/  SHF.R.S32.HI R89, RZ, 0x18, R90 ;  /* 0x00000018ff597819 */ /* 0x000fe2000001145a */
[C---:B------:R-:W-:Y:S01]  /*a1c0*/  IMAD R11, R78.reuse, R11, RZ ;  /* 0x0000000b4e0b7224 */ /* 0x040fe200078e02ff */
[----:B------:R-:W-:Y:S01]  /*a1d0*/  SHF.R.S32.HI R90, RZ, 0x18, R91 ;  /* 0x00000018ff5a7819 */ /* 0x000fe2000001145b */
[C---:B------:R-:W-:Y:S01]  /*a1e0*/  IMAD R57, R78.reuse, R61, RZ ;  /* 0x0000003d4e397224 */ /* 0x040fe200078e02ff */
[----:B------:R-:W-:Y:S01]  /*a1f0*/  SHF.L.U32 R124, R91, 0x8, RZ ;  /* 0x000000085b7c7819 */ /* 0x000fe200000006ff */
[----:B------:R-:W-:Y:S01]  /*a200*/  IMAD R9, R83, R82, R9 ;  /* 0x0000005253097224 */ /* 0x000fe200078e0209 */
[----:B------:R-:W-:Y:S01]  /*a210*/  SHF.R.S32.HI R91, RZ, 0x18, R92 ;  /* 0x00000018ff5b7819 */ /* 0x000fe2000001145c */
[----:B------:R-:W-:Y:S01]  /*a220*/  IMAD R61, R78, R65, RZ ;  /* 0x000000414e3d7224 */ /* 0x000fe200078e02ff */
[----:B------:R-:W-:Y:S01]  /*a230*/  SHF.L.U32 R121, R92, 0x8, RZ ;  /* 0x000000085c797819 */ /* 0x000fe200000006ff */
[C---:B------:R-:W-:Y:S01]  /*a240*/  IMAD R12, R78.reuse, R12, RZ ;  /* 0x0000000c4e0c7224 */ /* 0x040fe200078e02ff */
[----:B------:R-:W-:Y:S01]  /*a250*/  SHF.R.S32.HI R92, RZ, 0x18, R93 ;  /* 0x00000018ff5c7819 */ /* 0x000fe2000001145d */
[----:B------:R-:W-:Y:S01]  /*a260*/  IMAD.MOV.U32 R65, RZ, RZ, R141 ;  /* 0x000000ffff417224 */ /* 0x000fe200078e008d */
[----:B------:R-:W-:Y:S01]  /*a270*/  SHF.L.U32 R118, R93, 0x8, RZ ;  /* 0x000000085d767819 */ /* 0x000fe200000006ff */
[----:B------:R-:W-:Y:S01]  /*a280*/  IMAD R10, R7, R82, R10 ;  /* 0x00000052070a7224 */ /* 0x000fe200078e020a */
[----:B------:R-:W-:Y:S01]  /*a290*/  MOV R7, R138 ;  /* 0x0000008a00077202 */ /* 0x000fe20000000f00 */
[----:B------:R-:W-:Y:S01]  /*a2a0*/  IMAD R13, R78, R13, RZ ;  /* 0x0000000d4e0d7224 */ /* 0x000fe200078e02ff */
[----:B------:R-:W-:Y:S01]  /*a2b0*/  SHF.R.S32.HI R93, RZ, 0x18, R94 ;  /* 0x00000018ff5d7819 */ /* 0x000fe2000001145e */
[----:B------:R-:W-:Y:S01]  /*a2c0*/  IMAD R11, R84, R82, R11 ;  /* 0x00000052540b7224 */ /* 0x000fe200078e020b */
[----:B------:R-:W-:Y:S01]  /*a2d0*/  I2IP.S8.S32.SAT R84, R5, R4, R64 ;  /* 0x0000000405547239 */ /* 0x000fe20000001440 */
[C---:B------:R-:W-:Y:S01]  /*a2e0*/  IMAD R14, R78.reuse, R14, RZ ;  /* 0x0000000e4e0e7224 */ /* 0x040fe200078e02ff */
[----:B------:R-:W-:Y:S01]  /*a2f0*/  SHF.R.S32.HI R5, RZ, 0x18, R137 ;  /* 0x00000018ff057819 */ /* 0x000fe20000011489 */
[----:B------:R-:W-:Y:S01]  /*a300*/  IMAD R12, R65, R82, R12 ;  /* 0x00000052410c7224 */ /* 0x000fe200078e020c */
[----:B------:R-:W-:Y:S01]  /*a310*/  I2IP.S8.S32.SAT R10, R11, R10, RZ ;  /* 0x0000000a0b0a7239 */ /* 0x000fe200000014ff */
[----:B------:R-:W-:Y:S01]  /*a320*/  IMAD R15, R78, R15, RZ ;  /* 0x0000000f4e0f7224 */ /* 0x000fe200078e02ff */
[----:B------:R-:W-:Y:S01]  /*a330*/  SHF.R.S32.HI R94, RZ, 0x18, R95 ;  /* 0x00000018ff5e7819 */ /* 0x000fe2000001145f */
[-C--:B------:R-:W-:Y:S01]  /*a340*/  IMAD R13, R6, R82.reuse, R13 ;  /* 0x00000052060d7224 */ /* 0x080fe200078e020d */
[----:B------:R-:W-:Y:S01]  /*a350*/  SHF.R.S32.HI R6, RZ, 0x18, R134 ;  /* 0x00000018ff067819 */ /* 0x000fe20000011486 */
[-C--:B------:R-:W-:Y:S01]  /*a360*/  IMAD R14, R81, R82.reuse, R14 ;  /* 0x00000052510e7224 */ /* 0x080fe200078e020e */
        /* <DEDUP_REMOVED lines=10> */
[----:B------:R-:W-:Y:S01]  /*a410*/  MOV R5, R135 ;  /* 0x0000008700057202 */ /* 0x000fe20000000f00 */
[-C--:B------:R-:W-:Y:S01]  /*a420*/  IMAD R3, R4, R82.reuse, R3 ;  /* 0x0000005204037224 */ /* 0x080fe200078e0203 */
[----:B------:R-:W-:Y:S01]  /*a430*/  SHF.R.S32.HI R4, RZ, 0x18, R131 ;  /* 0x00000018ff047819 */ /* 0x000fe20000011483 */
[----:B------:R-:W-:Y:S01]  /*a440*/  IMAD R19, R86, R82, R19 ;  /* 0x0000005256137224 */ /* 0x000fe200078e0213 */
[----:B------:R-:W-:Y:S01]  /*a450*/  I2IP.S8.S32.SAT R86, R13, R12, R14 ;  /* 0x0000000c0d567239 */ /* 0x000fe2000000140e */
[----:B------:R-:W-:Y:S01]  /*a460*/  IMAD R18, R78, R22, RZ ;  /* 0x000000164e127224 */ /* 0x000fe200078e02ff */
[----:B------:R-:W-:Y:S01]  /*a470*/  SHF.L.U32 R109, R96, 0x8, RZ ;  /* 0x00000008606d7819 */ /* 0x000fe200000006ff */
[----:B------:R-:W-:Y:S01]  /*a480*/  IMAD R16, R5, R82, R16 ;  /* 0x0000005205107224 */ /* 0x000fe200078e0210 */
[----:B------:R-:W-:Y:S01]  /*a490*/  I2IP.S8.S32.SAT R19, R19, R3, RZ ;  /* 0x0000000313137239 */ /* 0x000fe200000014ff */
[----:B------:R-:W-:Y:S01]  /*a4a0*/  IMAD R23, R78, R23, RZ ;  /* 0x000000174e177224 */ /* 0x000fe200078e02ff */
[----:B------:R-:W-:Y:S01]  /*a4b0*/  MOV R3, R132 ;  /* 0x0000008400037202 */ /* 0x000fe20000000f00 */
[-C--:B------:R-:W-:Y:S01]  /*a4c0*/  IMAD R17, R6, R82.reuse, R17 ;  /* 0x0000005206117224 */ /* 0x080fe200078e0211 */
[----:B------:R-:W-:Y:S01]  /*a4d0*/  MOV R5, R129 ;  /* 0x0000008100057202 */ /* 0x000fe20000000f00 */
[-C--:B------:R-:W-:Y:S01]  /*a4e0*/  IMAD R18, R7, R82.reuse, R18 ;  /* 0x0000005207127224 */ /* 0x080fe200078e0212 */
[----:B------:R-:W-:Y:S01]  /*a4f0*/  SHF.R.S32.HI R7, RZ, 0x18, R127 ;  /* 0x00000018ff077819 */ /* 0x000fe2000001147f */
[----:B------:R-:W-:Y:S01]  /*a500*/  IMAD R23, R87, R82, R23 ;  /* 0x0000005257177224 */ /* 0x000fe200078e0217 */
[----:B------:R-:W-:Y:S01]  /*a510*/  I2IP.S8.S32.SAT R87, R2, R0, R19 ;  /* 0x0000000002577239 */ /* 0x000fe20000001413 */
[----:B------:R-:W-:Y:S01]  /*a520*/  IMAD R20, R3, R82, R20 ;  /* 0x0000005203147224 */ /* 0x000fe200078e0214 */
[----:B------:R-:W-:Y:S01]  /*a530*/  SHF.R.S32.HI R3, RZ, 0x18, R130 ;  /* 0x00000018ff037819 */ /* 0x000fe20000011482 */
[C---:B------:R-:W-:Y:S01]  /*a540*/  IMAD R22, R78.reuse, R26, RZ ;  /* 0x0000001a4e167224 */ /* 0x040fe200078e02ff */
[----:B------:R-:W-:Y:S01]  /*a550*/  I2IP.S8.S32.SAT R18, R23, R18, RZ ;  /* 0x0000001217127239 */ /* 0x000fe200000014ff */
[----:B------:R-:W-:Y:S01]  /*a560*/  IMAD R27, R78, R27, RZ ;  /* 0x0000001b4e1b7224 */ /* 0x000fe200078e02ff */
[----:B------:R1:W-:Y:S01]  /*a570*/  STS.128 [R153+UR49+0xa200], R84 ;  /* 0x00a2005499007988 */ /* 0x0003e20008000c31 */
[----:B------:R-:W-:Y:S01]  /*a580*/  IMAD R21, R4, R82, R21 ;  /* 0x0000005204157224 */ /* 0x000fe200078e0215 */
[----:B------:R-:W-:Y:S01]  /*a590*/  I2IP.S8.S32.SAT R16, R17, R16, R18 ;  /* 0x0000001011107239 */ /* 0x000fe20000001412 */
[-C--:B------:R-:W-:Y:S01]  /*a5a0*/  IMAD R22, R3, R82.reuse, R22 ;  /* 0x0000005203167224 */ /* 0x080fe200078e0216 */
[----:B------:R-:W-:Y:S01]  /*a5b0*/  SHF.R.S32.HI R0, RZ, 0x18, R128 ;  /* 0x00000018ff007819 */ /* 0x000fe20000011480 */
[----:B------:R-:W-:Y:S01]  /*a5c0*/  IMAD R27, R88, R82, R27 ;  /* 0x00000052581b7224 */ /* 0x000fe200078e021b */
[----:B------:R-:W-:Y:S01]  /*a5d0*/  SHF.R.S32.HI R96, RZ, 0x18, R97 ;  /* 0x00000018ff607819 */ /* 0x000fe20000011461 */
[C---:B------:R-:W-:Y:S01]  /*a5e0*/  IMAD R26, R78.reuse, R30, RZ ;  /* 0x0000001e4e1a7224 */ /* 0x040fe200078e02ff */
[----:B------:R-:W-:Y:S01]  /*a5f0*/  SHF.L.U32 R106, R97, 0x8, RZ ;  /* 0x00000008616a7819 */ /* 0x000fe200000006ff */
[----:B------:R-:W-:Y:S01]  /*a600*/  IMAD R24, R5, R82, R24 ;  /* 0x0000005205187224 */ /* 0x000fe200078e0218 */
[----:B------:R-:W-:Y:S01]  /*a610*/  I2IP.S8.S32.SAT R17, R27, R22, RZ ;  /* 0x000000161b117239 */ /* 0x000fe200000014ff */
[----:B------:R-:W-:Y:S01]  /*a620*/  IMAD R31, R78, R31, RZ ;  /* 0x0000001f4e1f7224 */ /* 0x000fe200078e02ff */
[----:B------:R-:W-:Y:S01]  /*a630*/  SHF.R.S32.HI R5, RZ, 0x18, R124 ;  /* 0x00000018ff057819 */ /* 0x000fe2000001147c */
[----:B------:R-:W-:Y:S01]  /*a640*/  IMAD R25, R0, R82, R25 ;  /* 0x0000005200197224 */ /* 0x000fe200078e0219 */
[----:B------:R-:W-:Y:S01]  /*a650*/  I2IP.S8.S32.SAT R17, R21, R20, R17 ;  /* 0x0000001415117239 */ /* 0x000fe20000001411 */
[-C--:B------:R-:W-:Y:S01]  /*a660*/  IMAD R26, R7, R82.reuse, R26 ;  /* 0x00000052071a7224 */ /* 0x080fe200078e021a */
[----:B------:R-:W-:Y:S01]  /*a670*/  SHF.R.S32.HI R0, RZ, 0x18, R125 ;  /* 0x00000018ff007819 */ /* 0x000fe2000001147d */
[----:B------:R-:W-:Y:S01]  /*a680*/  IMAD.MOV.U32 R3, RZ, RZ, R126 ;  /* 0x000000ffff037224 */ /* 0x000fe200078e007e */
[----:B------:R-:W-:Y:S01]  /*a690*/  SHF.R.S32.HI R7, RZ, 0x18, R118 ;  /* 0x00000018ff077819 */ /* 0x000fe20000011476 */
[----:B------:R-:W-:Y:S01]  /*a6a0*/  IMAD R31, R89, R82, R31 ;  /* 0x00000052591f7224 */ /* 0x000fe200078e021f */
[----:B------:R-:W-:Y:S01]  /*a6b0*/  SHF.R.S32.HI R97, RZ, 0x18, R98 ;  /* 0x00000018ff617819 */ /* 0x000fe20000011462 */
[----:B------:R-:W-:Y:S01]  /*a6c0*/  IMAD R30, R78, R34, RZ ;  /* 0x000000224e1e7224 */ /* 0x000fe200078e02ff */
[----:B------:R-:W-:Y:S01]  /*a6d0*/  SHF.L.U32 R103, R98, 0x8, RZ ;  /* 0x0000000862677819 */ /* 0x000fe200000006ff */
[----:B------:R-:W-:Y:S01]  /*a6e0*/  IMAD R28, R3, R82, R28 ;  /* 0x00000052031c7224 */ /* 0x000fe200078e021c */
[----:B------:R-:W-:Y:S01]  /*a6f0*/  I2IP.S8.S32.SAT R18, R31, R26, RZ ;  /* 0x0000001a1f127239 */ /* 0x000fe200000014ff */
[----:B------:R-:W-:Y:S01]  /*a700*/  IMAD R35, R78, R35, RZ ;  /* 0x000000234e237224 */ /* 0x000fe200078e02ff */
[----:B------:R-:W-:Y:S01]  /*a710*/  MOV R3, R123 ;  /* 0x0000007b00037202 */ /* 0x000fe20000000f00 */
[----:B------:R-:W-:Y:S01]  /*a720*/  IMAD R29, R0, R82, R29 ;  /* 0x00000052001d7224 */ /* 0x000fe200078e021d */
[----:B------:R-:W-:Y:S01]  /*a730*/  I2IP.S8.S32.SAT R18, R25, R24, R18 ;  /* 0x0000001819127239 */ /* 0x000fe20000001412 */
[-C--:B------:R-:W-:Y:S01]  /*a740*/  IMAD R30, R5, R82.reuse, R30 ;  /* 0x00000052051e7224 */ /* 0x080fe200078e021e */
[----:B------:R-:W-:Y:S01]  /*a750*/  SHF.R.S32.HI R0, RZ, 0x18, R122 ;  /* 0x00000018ff007819 */ /* 0x000fe2000001147a */
[----:B------:R-:W-:Y:S01]  /*a760*/  IMAD R35, R90, R82, R35 ;  /* 0x000000525a237224 */ /* 0x000fe200078e0223 */
[----:B------:R-:W-:Y:S01]  /*a770*/  MOV R5, R120 ;  /* 0x0000007800057202 */ /* 0x000fe20000000f00 */
[----:B------:R-:W-:Y:S01]  /*a780*/  IMAD R32, R3, R82, R32 ;  /* 0x0000005203207224 */ /* 0x000fe200078e0220 */
[----:B------:R-:W-:Y:S01]  /*a790*/  SHF.R.S32.HI R3, RZ, 0x18, R121 ;  /* 0x00000018ff037819 */ /* 0x000fe20000011479 */
[C---:B------:R-:W-:Y:S01]  /*a7a0*/  IMAD R34, R78.reuse, R38, RZ ;  /* 0x000000264e227224 */ /* 0x040fe200078e02ff */
[----:B------:R-:W-:Y:S01]  /*a7b0*/  I2IP.S8.S32.SAT R19, R35, R30, RZ ;  /* 0x0000001e23137239 */ /* 0x000fe200000014ff */
[----:B------:R-:W-:Y:S01]  /*a7c0*/  IMAD R39, R78, R39, RZ ;  /* 0x000000274e277224 */ /* 0x000fe200078e02ff */
[----:B------:R-:W-:Y:S01]  /*a7d0*/  SHF.R.S32.HI R98, RZ, 0x18, R99 ;  /* 0x00000018ff627819 */ /* 0x000fe20000011463 */
[----:B------:R-:W-:Y:S01]  /*a7e0*/  IMAD R33, R0, R82, R33 ;  /* 0x0000005200217224 */ /* 0x000fe200078e0221 */
[----:B------:R-:W-:Y:S01]  /*a7f0*/  I2IP.S8.S32.SAT R19, R29, R28, R19 ;  /* 0x0000001c1d137239 */ /* 0x000fe20000001413 */
[-C--:B------:R-:W-:Y:S01]  /*a800*/  IMAD R34, R3, R82.reuse, R34 ;  /* 0x0000005203227224 */ /* 0x080fe200078e0222 */
[----:B------:R-:W-:Y:S01]  /*a810*/  SHF.R.S32.HI R0, RZ, 0x18, R119 ;  /* 0x00000018ff007819 */ /* 0x000fe20000011477 */
[----:B------:R-:W-:Y:S01]  /*a820*/  IMAD R39, R91, R82, R39 ;  /* 0x000000525b277224 */ /* 0x000fe200078e0227 */
[----:B------:R-:W-:Y:S01]  /*a830*/  MOV R3, R117 ;  /* 0x0000007500037202 */ /* 0x000fe20000000f00 */
[C---:B------:R-:W-:Y:S01]  /*a840*/  IMAD R38, R78.reuse, R42, RZ ;  /* 0x0000002a4e267224 */ /* 0x040fe200078e02ff */
[----:B------:R1:W-:Y:S01]  /*a850*/  STS.128 [R172+0xa200], R16 ;  /* 0x00a20010ac007388 */ /* 0x0003e20000000c00 */
        /* <DEDUP_REMOVED lines=8> */
[-C--:B------:R-:W-:Y:S01]  /*a8e0*/  IMAD R43, R92, R82.reuse, R43 ;  /* 0x000000525c2b7224 */ /* 0x080fe200078e022b */
[----:B------:R-:W-:Y:S01]  /*a8f0*/  SHF.R.S32.HI R7, RZ, 0x18, R112 ;  /* 0x00000018ff077819 */ /* 0x000fe20000011470 */
[----:B------:R-:W-:Y:S01]  /*a900*/  IMAD R40, R3, R82, R40 ;  /* 0x0000005203287224 */ /* 0x000fe200078e0228 */
[----:B------:R-:W-:Y:S01]  /*a910*/  SHF.R.S32.HI R3, RZ, 0x18, R115 ;  /* 0x00000018ff037819 */ /* 0x000fe20000011473 */
[C---:B------:R-:W-:Y:S01]  /*a920*/  IMAD R42, R78.reuse, R46, RZ ;  /* 0x0000002e4e2a7224 */ /* 0x040fe200078e02ff */
[----:B------:R-:W-:Y:S01]  /*a930*/  I2IP.S8.S32.SAT R38, R43, R38, RZ ;  /* 0x000000262b267239 */ /* 0x000fe200000014ff */
[----:B------:R-:W-:Y:S01]  /*a940*/  IMAD R47, R78, R47, RZ ;  /* 0x0000002f4e2f7224 */ /* 0x000fe200078e02ff */
[----:B------:R-:W-:Y:S01]  /*a950*/  SHF.L.U32 R100, R99, 0x8, RZ ;  /* 0x0000000863647819 */ /* 0x000fe200000006ff */
[----:B------:R-:W-:Y:S01]  /*a960*/  IMAD R41, R0, R82, R41 ;  /* 0x0000005200297224 */ /* 0x000fe200078e0229 */
[----:B------:R-:W-:Y:S01]  /*a970*/  I2IP.S8.S32.SAT R33, R37, R36, R38 ;  /* 0x0000002425217239 */ /* 0x000fe20000001426 */
[-C--:B------:R-:W-:Y:S01]  /*a980*/  IMAD R42, R3, R82.reuse, R42 ;  /* 0x00000052032a7224 */ /* 0x080fe200078e022a */
[----:B------:R-:W-:Y:S01]  /*a990*/  SHF.R.S32.HI R0, RZ, 0x18, R113 ;  /* 0x00000018ff007819 */ /* 0x000fe20000011471 */
[----:B------:R-:W-:Y:S01]  /*a9a0*/  IMAD R47, R93, R82, R47 ;  /* 0x000000525d2f7224 */ /* 0x000fe200078e022f */
[----:B------:R-:W-:Y:S01]  /*a9b0*/  IADD3 R76, PT, PT, R76, 0x1, RZ ;  /* 0x000000014c4c7810 */ /* 0x000fe20007ffe0ff */
[C---:B------:R-:W-:Y:S02]  /*a9c0*/  IMAD R46, R78.reuse, R50, RZ ;  /* 0x000000324e2e7224 */ /* 0x040fe400078e02ff */
        /* <DEDUP_REMOVED lines=8> */
[----:B------:R-:W-:Y:S02]  /*aa50*/  IMAD.MOV.U32 R3, RZ, RZ, R111 ;  /* 0x000000ffff037224 */ /* 0x000fe400078e006f */
[-C--:B------:R-:W-:Y:S02]  /*aa60*/  IMAD R51, R94, R82.reuse, R51 ;  /* 0x000000525e337224 */ /* 0x080fe400078e0233 */
[----:B------:R-:W-:Y:S01]  /*aa70*/  IMAD R48, R3, R82, R48 ;  /* 0x0000005203307224 */ /* 0x000fe200078e0230 */
[----:B------:R-:W-:Y:S01]  /*aa80*/  SHF.R.S32.HI R3, RZ, 0x18, R109 ;  /* 0x00000018ff037819 */ /* 0x000fe2000001146d */
[C---:B------:R-:W-:Y:S01]  /*aa90*/  IMAD R50, R78.reuse, R54, RZ ;  /* 0x000000364e327224 */ /* 0x040fe200078e02ff */
[----:B------:R-:W-:Y:S01]  /*aaa0*/  I2IP.S8.S32.SAT R35, R51, R46, RZ ;  /* 0x0000002e33237239 */ /* 0x000fe200000014ff */
[----:B------:R-:W-:Y:S02]  /*aab0*/  IMAD R55, R78, R55, RZ ;  /* 0x000000374e377224 */ /* 0x000fe400078e02ff */
[----:B------:R-:W-:Y:S01]  /*aac0*/  IMAD R49, R0, R82, R49 ;  /* 0x0000005200317224 */ /* 0x000fe200078e0231 */
[----:B------:R-:W-:Y:S01]  /*aad0*/  I2IP.S8.S32.SAT R35, R45, R44, R35 ;  /* 0x0000002c2d237239 */ /* 0x000fe20000001423 */
[-C--:B------:R-:W-:Y:S01]  /*aae0*/  IMAD R50, R3, R82.reuse, R50 ;  /* 0x0000005203327224 */ /* 0x080fe200078e0232 */
[----:B------:R-:W-:Y:S01]  /*aaf0*/  SHF.R.S32.HI R0, RZ, 0x18, R107 ;  /* 0x00000018ff007819 */ /* 0x000fe2000001146b */
[----:B------:R-:W-:Y:S01]  /*ab00*/  IMAD R55, R95, R82, R55 ;  /* 0x000000525f377224 */ /* 0x000fe200078e0237 */
[----:B------:R-:W-:Y:S01]  /*ab10*/  SHF.R.S32.HI R3, RZ, 0x18, R106 ;  /* 0x00000018ff037819 */ /* 0x000fe2000001146a */
        /* <DEDUP_REMOVED lines=11> */
[----:B------:R-:W-:Y:S01]  /*abd0*/  SHF.R.S32.HI R3, RZ, 0x18, R103 ;  /* 0x00000018ff037819 */ /* 0x000fe20000011467 */
[----:B------:R-:W-:Y:S02]  /*abe0*/  IMAD R58, R78, R62, RZ ;  /* 0x0000003e4e3a7224 */ /* 0x000fe400078e02ff */
[----:B------:R-:W-:Y:S01]  /*abf0*/  IMAD R56, R5, R82, R56 ;  /* 0x0000005205387224 */ /* 0x000fe200078e0238 */
[----:B------:R-:W-:Y:S01]  /*ac00*/  MOV R5, R102 ;  /* 0x0000006600057202 */ /* 0x000fe20000000f00 */
[----:B------:R-:W-:Y:S01]  /*ac10*/  IMAD R57, R0, R82, R57 ;  /* 0x0000005200397224 */ /* 0x000fe200078e0239 */
[----:B------:R-:W-:Y:S01]  /*ac20*/  SHF.R.S32.HI R0, RZ, 0x18, R101 ;  /* 0x00000018ff007819 */ /* 0x000fe20000011465 */
[C---:B------:R-:W-:Y:S01]  /*ac30*/  IMAD R63, R78.reuse, R63, RZ ;  /* 0x0000003f4e3f7224 */ /* 0x040fe200078e02ff */
[----:B------:R-:W-:Y:S01]  /*ac40*/  I2IP.S8.S32.SAT R54, R59, R54, RZ ;  /* 0x000000363b367239 */ /* 0x000fe200000014ff */
[-C--:B------:R-:W-:Y:S01]  /*ac50*/  IMAD R58, R3, R82.reuse, R58 ;  /* 0x00000052033a7224 */ /* 0x080fe200078e023a */
[----:B------:R-:W-:Y:S01]  /*ac60*/  SHF.R.S32.HI R3, RZ, 0x18, R100 ;  /* 0x00000018ff037819 */ /* 0x000fe20000011464 */
[----:B------:R-:W-:Y:S01]  /*ac70*/  IMAD R63, R97, R82, R63 ;  /* 0x00000052613f7224 */ /* 0x000fe200078e023f */
[----:B------:R-:W-:Y:S01]  /*ac80*/  I2IP.S8.S32.SAT R49, R53, R52, R54 ;  /* 0x0000003435317239 */ /* 0x000fe20000001436 */
        /* <DEDUP_REMOVED lines=28> */
.L_x_119:
[----:B------:R-:W-:Y:S05]  /*ae50*/  BSYNC.RECONVERGENT B0 ;  /* 0x0000000000007941 */ /* 0x000fea0003800200 */
.L_x_118:
[----:B------:R-:W-:Y:S01]  /*ae60*/  BAR.SYNC.DEFER_BLOCKING 0x1, 0x80 ;  /* 0x0042000000007b1d */ /* 0x000fe20000010000 */
[----:B------:R-:W-:Y:S01]  /*ae70*/  ISETP.NE.AND P2, PT, R168, RZ, PT ;  /* 0x000000ffa800720c */ /* 0x000fe20003f45270 */
[----:B------:R-:W-:Y:S01]  /*ae80*/  IMAD.IADD R20, R75, 0x1, R150 ;  /* 0x000000014b147824 */ /* 0x000fe200078e0296 */
[----:B------:R-:W-:Y:S01]  /*ae90*/  ISETP.NE.AND P0, PT, R169, 0x2, PT ;  /* 0x00000002a900780c */ /* 0x000fe20003f05270 */
[----:B------:R-:W-:Y:S01]  /*aea0*/  IMAD.IADD R21, R77, 0x1, R152 ;  /* 0x000000014d157824 */ /* 0x000fe200078e0298 */
[----:B------:R-:W-:Y:S02]  /*aeb0*/  ISETP.NE.AND P1, PT, R76, 0x2, PT ;  /* 0x000000024c00780c */ /* 0x000fe40003f25270 */
[----:B------:R-:W-:Y:S02]  /*aec0*/  SEL R0, RZ, 0x1, P0 ;  /* 0x00000001ff007807 */ /* 0x000fe40000000000 */
[----:B------:R-:W-:Y:S02]  /*aed0*/  SEL R3, RZ, 0x1, P1 ;  /* 0x00000001ff037807 */ /* 0x000fe40000800000 */
[----:B------:R-:W-:Y:S02]  /*aee0*/  LOP3.LUT R161, R161, R0, RZ, 0x3c, !PT ;  /* 0x00000000a1a17212 */ /* 0x000fe400078e3cff */
[----:B------:R-:W-:Y:S02]  /*aef0*/  LOP3.LUT R162, R162, R3, RZ, 0x3c, !PT ;  /* 0x00000003a2a27212 */ /* 0x000fe400078e3cff */
[----:B------:R-:W-:Y:S02]  /*af00*/  @P2 R2UR UR36, R158 ;  /* 0x000000009e2422ca */ /* 0x000fe400000e0000 */
[----:B------:R-:W-:Y:S02]  /*af10*/  SEL R169, R169, RZ, P0 ;  /* 0x000000ffa9a97207 */ /* 0x000fe40000000000 */
[----:B------:R-:W-:Y:S01]  /*af20*/  SEL R76, R76, RZ, P1 ;  /* 0x000000ff4c4c7207 */ /* 0x000fe20000800000 */
[----:B------:R-:W-:Y:S10]  /*af30*/  @P2 BRA `(.L_x_120) ;  /* 0xffffff9800a82947 */ /* 0x000ff4000383ffff */
[----:B------:R-:W-:Y:S05]  /*af40*/  EXIT ;  /* 0x000000000000794d */ /* 0x000fea0003800000 */
.L_x_19:
[----:B--2---:R2:W1:Y:S02]  /*af50*/  SYNCS.PHASECHK.TRANS64.TRYWAIT P0, [R3+URZ+0xc0], R2 ;  /* 0x0000c002030075a7 */ /* 0x00446400080011ff */
[----:B-1----:R-:W-:Y:S05]  /*af60*/  @!P0 NANOSLEEP.SYNCS 0x989680 ;  /* 0x009896800000895d */ /* 0x002fea0003900000 */
[----:B------:R-:W1:Y:S02]  /*af70*/  @!P0 SYNCS.PHASECHK.TRANS64 P0, [R3+URZ+0xc0], R2 ;  /* 0x0000c002030085a7 */ /* 0x000e6400080010ff */
[----:B-1----:R-:W-:Y:S05]  /*af80*/  @!P0 BRA `(.L_x_19) ;  /* 0xfffffffc00f08947 */ /* 0x002fea000383ffff */
[----:B------:R-:W-:Y:S05]  /*af90*/  BRA `(.L_x_121) ;  /* 0xffffff6400747947 */ /* 0x000fea000383ffff */
.L_x_22:
[----:B-1----:R-:W-:-:S07]  /*afa0*/  MOV R2, UR33 ;  /* 0x0000002100027c02 */ /* 0x002fce0008000f00 */
.L_x_122:
[----:B-1----:R1:W2:Y:S02]  /*afb0*/  SYNCS.PHASECHK.TRANS64.TRYWAIT P0, [R2+URZ+0x10], R5 ;  /* 0x00001005020075a7 */ /* 0x0022a400080011ff */
[----:B--2---:R-:W-:Y:S05]  /*afc0*/  @!P0 NANOSLEEP.SYNCS 0x989680 ;  /* 0x009896800000895d */ /* 0x004fea0003900000 */
[----:B------:R-:W2:Y:S02]  /*afd0*/  @!P0 SYNCS.PHASECHK.TRANS64 P0, [R2+URZ+0x10], R5 ;  /* 0x00001005020085a7 */ /* 0x000ea400080010ff */
[----:B--2---:R-:W-:Y:S05]  /*afe0*/  @!P0 BRA `(.L_x_122) ;  /* 0xfffffffc00f08947 */ /* 0x004fea000383ffff */
[----:B------:R-:W-:Y:S05]  /*aff0*/  BRA `(.L_x_21) ;  /* 0xffffff6400c47947 */ /* 0x000fea000383ffff */
.L_x_28:
[----:B-1----:R-:W-:-:S07]  /*b000*/  MOV R2, UR17 ;  /* 0x0000001100027c02 */ /* 0x002fce0008000f00 */
.L_x_123:
[----:B-1----:R1:W2:Y:S02]  /*b010*/  SYNCS.PHASECHK.TRANS64.TRYWAIT P0, [R2+URZ+0x10], R5 ;  /* 0x00001005020075a7 */ /* 0x0022a400080011ff */
[----:B--2---:R-:W-:Y:S05]  /*b020*/  @!P0 NANOSLEEP.SYNCS 0x989680 ;  /* 0x009896800000895d */ /* 0x004fea0003900000 */
[----:B------:R-:W2:Y:S02]  /*b030*/  @!P0 SYNCS.PHASECHK.TRANS64 P0, [R2+URZ+0x10], R5 ;  /* 0x00001005020085a7 */ /* 0x000ea400080010ff */
[----:B--2---:R-:W-:Y:S05]  /*b040*/  @!P0 BRA `(.L_x_123) ;  /* 0xfffffffc00f08947 */ /* 0x004fea000383ffff */
[----:B------:R-:W-:Y:S05]  /*b050*/  BRA `(.L_x_27) ;  /* 0xffffff68006c7947 */ /* 0x000fea000383ffff */
.L_x_32:
[----:B-1----:R1:W2:Y:S02]  /*b060*/  SYNCS.PHASECHK.TRANS64.TRYWAIT P0, [R2+URZ+0x70], R3 ;  /* 0x00007003020075a7 */ /* 0x0022a400080011ff */
[----:B--2---:R-:W-:Y:S05]  /*b070*/  @!P0 NANOSLEEP.SYNCS 0x989680 ;  /* 0x009896800000895d */ /* 0x004fea0003900000 */
[----:B------:R-:W2:Y:S02]  /*b080*/  @!P0 SYNCS.PHASECHK.TRANS64 P0, [R2+URZ+0x70], R3 ;  /* 0x00007003020085a7 */ /* 0x000ea400080010ff */
[----:B--2---:R-:W-:Y:S05]  /*b090*/  @!P0 BRA `(.L_x_32) ;  /* 0xfffffffc00f08947 */ /* 0x004fea000383ffff */
[----:B------:R-:W-:Y:S05]  /*b0a0*/  BRA `(.L_x_124) ;  /* 0xffffff6800fc7947 */ /* 0x000fea000383ffff */
.L_x_36:
[----:B----4-:R-:W-:-:S07]  /*b0b0*/  MOV R0, UR4 ;  /* 0x0000000400007c02 */ /* 0x010fce0008000f00 */
.L_x_125:
[----:B-1----:R1:W2:Y:S02]  /*b0c0*/  SYNCS.PHASECHK.TRANS64.TRYWAIT P0, [R0+URZ], R3 ;  /* 0x00000003000075a7 */ /* 0x0022a400080011ff */
[----:B--2---:R-:W-:Y:S05]  /*b0d0*/  @!P0 NANOSLEEP.SYNCS 0x989680 ;  /* 0x009896800000895d */ /* 0x004fea0003900000 */
[----:B------:R-:W2:Y:S02]  /*b0e0*/  @!P0 SYNCS.PHASECHK.TRANS64 P0, [R0+URZ], R3 ;  /* 0x00000003000085a7 */ /* 0x000ea400080010ff */
[----:B--2---:R-:W-:Y:S05]  /*b0f0*/  @!P0 BRA `(.L_x_125) ;  /* 0xfffffffc00f08947 */ /* 0x004fea000383ffff */
[----:B------:R-:W-:Y:S05]  /*b100*/  BRA `(.L_x_126) ;  /* 0xffffff70006c7947 */ /* 0x000fea000383ffff */
.L_x_39:
[----:B-1----:R1:W2:Y:S02]  /*b110*/  SYNCS.PHASECHK.TRANS64.TRYWAIT P0, [R0+URZ+0xb0], R5 ;  /* 0x0000b005000075a7 */ /* 0x0022a400080011ff */
[----:B--2---:R-:W-:Y:S05]  /*b120*/  @!P0 NANOSLEEP.SYNCS 0x989680 ;  /* 0x009896800000895d */ /* 0x004fea0003900000 */
[----:B------:R-:W2:Y:S02]  /*b130*/  @!P0 SYNCS.PHASECHK.TRANS64 P0, [R0+URZ+0xb0], R5 ;  /* 0x0000b005000085a7 */ /* 0x000ea400080010ff */
[----:B--2---:R-:W-:Y:S05]  /*b140*/  @!P0 BRA `(.L_x_39) ;  /* 0xfffffffc00f08947 */ /* 0x004fea000383ffff */
[----:B------:R-:W-:Y:S05]  /*b150*/  BRA `(.L_x_127) ;  /* 0xffffff7000c87947 */ /* 0x000fea000383ffff */
.L_x_40:
[----:B------:R-:W-:-:S07]  /*b160*/  MOV R0, UR5 ;  /* 0x0000000500007c02 */ /* 0x000fce0008000f00 */
.L_x_128:
[----:B-1----:R1:W2:Y:S02]  /*b170*/  SYNCS.PHASECHK.TRANS64.TRYWAIT P0, [R0+URZ+0x80], R5 ;  /* 0x00008005000075a7 */ /* 0x0022a400080011ff */
[----:B--2---:R-:W-:Y:S05]  /*b180*/  @!P0 NANOSLEEP.SYNCS 0x989680 ;  /* 0x009896800000895d */ /* 0x004fea0003900000 */
[----:B------:R-:W2:Y:S02]  /*b190*/  @!P0 SYNCS.PHASECHK.TRANS64 P0, [R0+URZ+0x80], R5 ;  /* 0x00008005000085a7 */ /* 0x000ea400080010ff */
[----:B--2---:R-:W-:Y:S05]  /*b1a0*/  @!P0 BRA `(.L_x_128) ;  /* 0xfffffffc00f08947 */ /* 0x004fea000383ffff */
[----:B------:R-:W-:Y:S05]  /*b1b0*/  BRA `(.L_x_129) ;  /* 0xffffff7000d87947 */ /* 0x000fea000383ffff */
.L_x_41:
[----:B-1----:R1:W2:Y:S02]  /*b1c0*/  SYNCS.PHASECHK.TRANS64.TRYWAIT P1, [R0+URZ+0x70], R5 ;  /* 0x00007005000075a7 */ /* 0x0022a400080211ff */
[----:B--2---:R-:W-:Y:S05]  /*b1d0*/  @!P1 NANOSLEEP.SYNCS 0x989680 ;  /* 0x009896800000995d */ /* 0x004fea0003900000 */
[----:B------:R-:W2:Y:S02]  /*b1e0*/  @!P1 SYNCS.PHASECHK.TRANS64 P1, [R0+URZ+0x70], R5 ;  /* 0x00007005000095a7 */ /* 0x000ea400080210ff */
[----:B--2---:R-:W-:Y:S05]  /*b1f0*/  @!P1 BRA `(.L_x_41) ;  /* 0xfffffffc00f09947 */ /* 0x004fea000383ffff */
[----:B------:R-:W-:Y:S05]  /*b200*/  BRA `(.L_x_130) ;  /* 0xffffff7400087947 */ /* 0x000fea000383ffff */
.L_x_44:
[----:B------:R-:W-:-:S07]  /*b210*/  MOV R0, UR5 ;  /* 0x0000000500007c02 */ /* 0x000fce0008000f00 */
.L_x_131:
[----:B-1----:R1:W2:Y:S02]  /*b220*/  SYNCS.PHASECHK.TRANS64.TRYWAIT P0, [R0+URZ+0x80], R3 ;  /* 0x00008003000075a7 */ /* 0x0022a400080011ff */
[----:B--2---:R-:W-:Y:S05]  /*b230*/  @!P0 NANOSLEEP.SYNCS 0x989680 ;  /* 0x009896800000895d */ /* 0x004fea0003900000 */
[----:B------:R-:W2:Y:S02]  /*b240*/  @!P0 SYNCS.PHASECHK.TRANS64 P0, [R0+URZ+0x80], R3 ;  /* 0x00008003000085a7 */ /* 0x000ea400080010ff */
[----:B--2---:R-:W-:Y:S05]  /*b250*/  @!P0 BRA `(.L_x_131) ;  /* 0xfffffffc00f08947 */ /* 0x004fea000383ffff */
[----:B------:R-:W-:Y:S05]  /*b260*/  BRA `(.L_x_43) ;  /* 0xffffff74005c7947 */ /* 0x000fea000383ffff */
.L_x_51:
[----:B-1----:R1:W2:Y:S02]  /*b270*/  SYNCS.PHASECHK.TRANS64.TRYWAIT P1, [R0+URZ+0x70], R5 ;  /* 0x00007005000075a7 */ /* 0x0022a400080211ff */
[----:B--2---:R-:W-:Y:S05]  /*b280*/  @!P1 NANOSLEEP.SYNCS 0x989680 ;  /* 0x009896800000995d */ /* 0x004fea0003900000 */
[----:B------:R-:W2:Y:S02]  /*b290*/  @!P1 SYNCS.PHASECHK.TRANS64 P1, [R0+URZ+0x70], R5 ;  /* 0x00007005000095a7 */ /* 0x000ea400080210ff */
[----:B--2---:R-:W-:Y:S05]  /*b2a0*/  @!P1 BRA `(.L_x_51) ;  /* 0xfffffffc00f09947 */ /* 0x004fea000383ffff */
[----:B------:R-:W-:Y:S05]  /*b2b0*/  BRA `(.L_x_132) ;  /* 0xffffff7800cc7947 */ /* 0x000fea000383ffff */
.L_x_52:
[----:B------:R-:W-:-:S07]  /*b2c0*/  MOV R3, UR7 ;  /* 0x0000000700037c02 */ /* 0x000fce0008000f00 */
.L_x_133:
[----:B-1----:R1:W2:Y:S02]  /*b2d0*/  SYNCS.PHASECHK.TRANS64.TRYWAIT P0, [R3+URZ+0xa0], R0 ;  /* 0x0000a000030075a7 */ /* 0x0022a400080011ff */
[----:B--2---:R-:W-:Y:S05]  /*b2e0*/  @!P0 NANOSLEEP.SYNCS 0x989680 ;  /* 0x009896800000895d */ /* 0x004fea0003900000 */
[----:B------:R-:W2:Y:S02]  /*b2f0*/  @!P0 SYNCS.PHASECHK.TRANS64 P0, [R3+URZ+0xa0], R0 ;  /* 0x0000a000030085a7 */ /* 0x000ea400080010ff */
[----:B--2---:R-:W-:Y:S05]  /*b300*/  @!P0 BRA `(.L_x_133) ;  /* 0xfffffffc00f08947 */ /* 0x004fea000383ffff */
[----:B------:R-:W-:Y:S05]  /*b310*/  BRA `(.L_x_134) ;  /* 0xffffff7c00047947 */ /* 0x000fea000383ffff */
.L_x_55:
[----:B------:R-:W-:Y:S07]  /*b320*/  MOV R0, UR6 ;  /* 0x0000000600007c02 */ /* 0x000fee0008000f00 */
.L_x_135:
[----:B-1----:R1:W2:Y:S02]  /*b330*/  SYNCS.PHASECHK.TRANS64.TRYWAIT P0, [R0+URZ], R3 ;  /* 0x00000003000075a7 */ /* 0x0022a400080011ff */
[----:B--2---:R-:W-:Y:S05]  /*b340*/  @!P0 NANOSLEEP.SYNCS 0x989680 ;  /* 0x009896800000895d */ /* 0x004fea0003900000 */
[----:B------:R-:W2:Y:S02]  /*b350*/  @!P0 SYNCS.PHASECHK.TRANS64 P0, [R0+URZ], R3 ;  /* 0x00000003000085a7 */ /* 0x000ea400080010ff */
[----:B--2---:R-:W-:Y:S05]  /*b360*/  @!P0 BRA `(.L_x_135) ;  /* 0xfffffffc00f08947 */ /* 0x004fea000383ffff */
[----:B------:R-:W-:Y:S05]  /*b370*/  BRA `(.L_x_54) ;  /* 0xffffff7c00207947 */ /* 0x000fea000383ffff */
.L_x_58:
[----:B------:R-:W-:-:S07]  /*b380*/  MOV R0, UR6 ;  /* 0x0000000600007c02 */ /* 0x000fce0008000f00 */
.L_x_136:
[----:B--2---:R2:W4:Y:S02]  /*b390*/  SYNCS.PHASECHK.TRANS64.TRYWAIT P0, [R0+URZ], R3 ;  /* 0x00000003000075a7 */ /* 0x00452400080011ff */
[----:B----4-:R-:W-:Y:S05]  /*b3a0*/  @!P0 NANOSLEEP.SYNCS 0x989680 ;  /* 0x009896800000895d */ /* 0x010fea0003900000 */
[----:B------:R-:W4:Y:S02]  /*b3b0*/  @!P0 SYNCS.PHASECHK.TRANS64 P0, [R0+URZ], R3 ;  /* 0x00000003000085a7 */ /* 0x000f2400080010ff */
[----:B----4-:R-:W-:Y:S05]  /*b3c0*/  @!P0 BRA `(.L_x_136) ;  /* 0xfffffffc00f08947 */ /* 0x010fea000383ffff */
[----:B------:R-:W-:Y:S05]  /*b3d0*/  BRA `(.L_x_137) ;  /* 0xffffff7c00fc7947 */ /* 0x000fea000383ffff */
.L_x_59:
[----:B------:R-:W-:-:S07]  /*b3e0*/  MOV R0, UR7 ;  /* 0x0000000700007c02 */ /* 0x000fce0008000f00 */
.L_x_138:
[----:B-1----:R1:W2:Y:S02]  /*b3f0*/  SYNCS.PHASECHK.TRANS64.TRYWAIT P0, [R0+URZ], R3 ;  /* 0x00000003000075a7 */ /* 0x0022a400080011ff */
[----:B--2---:R-:W-:Y:S05]  /*b400*/  @!P0 NANOSLEEP.SYNCS 0x989680 ;  /* 0x009896800000895d */ /* 0x004fea0003900000 */
[----:B------:R-:W2:Y:S02]  /*b410*/  @!P0 SYNCS.PHASECHK.TRANS64 P0, [R0+URZ], R3 ;  /* 0x00000003000085a7 */ /* 0x000ea400080010ff */
[----:B--2---:R-:W-:Y:S05]  /*b420*/  @!P0 BRA `(.L_x_138) ;  /* 0xfffffffc00f08947 */ /* 0x004fea000383ffff */
[----:B------:R-:W-:Y:S05]  /*b430*/  BRA `(.L_x_139) ;  /* 0xffffff8000087947 */ /* 0x000fea000383ffff */
.L_x_64:
[----:B--2---:R2:W3:Y:S02]  /*b440*/  SYNCS.PHASECHK.TRANS64.TRYWAIT P0, [R0+URZ+0x70], R3 ;  /* 0x00007003000075a7 */ /* 0x0044e400080011ff */
[----:B---3--:R-:W-:Y:S05]  /*b450*/  @!P0 NANOSLEEP.SYNCS 0x989680 ;  /* 0x009896800000895d */ /* 0x008fea0003900000 */
[----:B------:R-:W3:Y:S02]  /*b460*/  @!P0 SYNCS.PHASECHK.TRANS64 P0, [R0+URZ+0x70], R3 ;  /* 0x00007003000085a7 */ /* 0x000ee400080010ff */
[----:B---3--:R-:W-:Y:S05]  /*b470*/  @!P0 BRA `(.L_x_64) ;  /* 0xfffffffc00f08947 */ /* 0x008fea000383ffff */
[----:B------:R-:W-:Y:S05]  /*b480*/  BRA `(.L_x_140) ;  /* 0xffffff8400147947 */ /* 0x000fea000383ffff */
.L_x_67:
[----:B------:R-:W-:Y:S07]  /*b490*/  MOV R0, UR7 ;  /* 0x0000000700007c02 */ /* 0x000fee0008000f00 */
.L_x_141:
[----:B--2---:R2:W3:Y:S02]  /*b4a0*/  SYNCS.PHASECHK.TRANS64.TRYWAIT P0, [R0+URZ+0x68], R3 ;  /* 0x00006803000075a7 */ /* 0x0044e400080011ff */
[----:B---3--:R-:W-:Y:S05]  /*b4b0*/  @!P0 NANOSLEEP.SYNCS 0x989680 ;  /* 0x009896800000895d */ /* 0x008fea0003900000 */
[----:B------:R-:W3:Y:S02]  /*b4c0*/  @!P0 SYNCS.PHASECHK.TRANS64 P0, [R0+URZ+0x68], R3 ;  /* 0x00006803000085a7 */ /* 0x000ee400080010ff */
[----:B---3--:R-:W-:Y:S05]  /*b4d0*/  @!P0 BRA `(.L_x_141) ;  /* 0xfffffffc00f08947 */ /* 0x008fea000383ffff */
[----:B------:R-:W-:Y:S05]  /*b4e0*/  BRA `(.L_x_66) ;  /* 0xffffff8400f47947 */ /* 0x000fea000383ffff */
.L_x_70:
[----:B------:R-:W-:Y:S07]  /*b4f0*/  MOV R3, UR7 ;  /* 0x0000000700037c02 */ /* 0x000fee0008000f00 */
.L_x_142:
[----:B-1----:R1:W2:Y:S02]  /*b500*/  SYNCS.PHASECHK.TRANS64.TRYWAIT P0, [R3+URZ+0x40], R12 ;  /* 0x0000400c030075a7 */ /* 0x0022a400080011ff */
[----:B--2---:R-:W-:Y:S05]  /*b510*/  @!P0 NANOSLEEP.SYNCS 0x989680 ;  /* 0x009896800000895d */ /* 0x004fea0003900000 */
[----:B------:R-:W2:Y:S02]  /*b520*/  @!P0 SYNCS.PHASECHK.TRANS64 P0, [R3+URZ+0x40], R12 ;  /* 0x0000400c030085a7 */ /* 0x000ea400080010ff */
[----:B--2---:R-:W-:Y:S05]  /*b530*/  @!P0 BRA `(.L_x_142) ;  /* 0xfffffffc00f08947 */ /* 0x004fea000383ffff */
[----:B------:R-:W-:Y:S05]  /*b540*/  BRA `(.L_x_143) ;  /* 0xffffff88006c7947 */ /* 0x000fea000383ffff */
.L_x_71:
[----:B-1----:R-:W-:Y:S07]  /*b550*/  MOV R3, UR7 ;  /* 0x0000000700037c02 */ /* 0x002fee0008000f00 */
.L_x_144:
[----:B-1----:R1:W2:Y:S02]  /*b560*/  SYNCS.PHASECHK.TRANS64.TRYWAIT P0, [R3+URZ+0x48], R12 ;  /* 0x0000480c030075a7 */ /* 0x0022a400080011ff */
[----:B--2---:R-:W-:Y:S05]  /*b570*/  @!P0 NANOSLEEP.SYNCS 0x989680 ;  /* 0x009896800000895d */ /* 0x004fea0003900000 */
[----:B------:R-:W2:Y:S02]  /*b580*/  @!P0 SYNCS.PHASECHK.TRANS64 P0, [R3+URZ+0x48], R12 ;  /* 0x0000480c030085a7 */ /* 0x000ea400080010ff */
[----:B--2---:R-:W-:Y:S05]  /*b590*/  @!P0 BRA `(.L_x_144) ;  /* 0xfffffffc00f08947 */ /* 0x004fea000383ffff */
[----:B------:R-:W-:Y:S05]  /*b5a0*/  BRA `(.L_x_145) ;  /* 0xffffff8800a87947 */ /* 0x000fea000383ffff */
.L_x_72:
[----:B-1----:R-:W-:Y:S07]  /*b5b0*/  MOV R3, UR7 ;  /* 0x0000000700037c02 */ /* 0x002fee0008000f00 */
.L_x_146:
[----:B-1----:R1:W2:Y:S02]  /*b5c0*/  SYNCS.PHASECHK.TRANS64.TRYWAIT P0, [R3+URZ+0x50], R12 ;  /* 0x0000500c030075a7 */ /* 0x0022a400080011ff */
[----:B--2---:R-:W-:Y:S05]  /*b5d0*/  @!P0 NANOSLEEP.SYNCS 0x989680 ;  /* 0x009896800000895d */ /* 0x004fea0003900000 */
[----:B------:R-:W2:Y:S02]  /*b5e0*/  @!P0 SYNCS.PHASECHK.TRANS64 P0, [R3+URZ+0x50], R12 ;  /* 0x0000500c030085a7 */ /* 0x000ea400080010ff */
[----:B--2---:R-:W-:Y:S05]  /*b5f0*/  @!P0 BRA `(.L_x_146) ;  /* 0xfffffffc00f08947 */ /* 0x004fea000383ffff */
[----:B------:R-:W-:Y:S05]  /*b600*/  BRA `(.L_x_147) ;  /* 0xffffff8800f07947 */ /* 0x000fea000383ffff */
.L_x_73:
[----:B------:R-:W-:Y:S07]  /*b610*/  MOV R3, UR7 ;  /* 0x0000000700037c02 */ /* 0x000fee0008000f00 */
.L_x_148:
[----:B-1----:R1:W2:Y:S02]  /*b620*/  SYNCS.PHASECHK.TRANS64.TRYWAIT P0, [R3+URZ+0x58], R12 ;  /* 0x0000580c030075a7 */ /* 0x0022a400080011ff */
[----:B--2---:R-:W-:Y:S05]  /*b630*/  @!P0 NANOSLEEP.SYNCS 0x989680 ;  /* 0x009896800000895d */ /* 0x004fea0003900000 */
[----:B------:R-:W2:Y:S02]  /*b640*/  @!P0 SYNCS.PHASECHK.TRANS64 P0, [R3+URZ+0x58], R12 ;  /* 0x0000580c030085a7 */ /* 0x000ea400080010ff */
[----:B--2---:R-:W-:Y:S05]  /*b650*/  @!P0 BRA `(.L_x_148) ;  /* 0xfffffffc00f08947 */ /* 0x004fea000383ffff */
[----:B------:R-:W-:Y:S05]  /*b660*/  BRA `(.L_x_149) ;  /* 0xffffff8c00787947 */ /* 0x000fea000383ffff */
.L_x_75:
[----:B------:R-:W-:-:S07]  /*b670*/  MOV R0, UR7 ;  /* 0x0000000700007c02 */ /* 0x000fce0008000f00 */
.L_x_150:
[----:B-1----:R1:W3:Y:S02]  /*b680*/  SYNCS.PHASECHK.TRANS64.TRYWAIT P0, [R0+URZ+0x40], R3 ;  /* 0x00004003000075a7 */ /* 0x0022e400080011ff */
[----:B---3--:R-:W-:Y:S05]  /*b690*/  @!P0 NANOSLEEP.SYNCS 0x989680 ;  /* 0x009896800000895d */ /* 0x008fea0003900000 */
[----:B------:R-:W3:Y:S02]  /*b6a0*/  @!P0 SYNCS.PHASECHK.TRANS64 P0, [R0+URZ+0x40], R3 ;  /* 0x00004003000085a7 */ /* 0x000ee400080010ff */
[----:B---3--:R-:W-:Y:S05]  /*b6b0*/  @!P0 BRA `(.L_x_150) ;  /* 0xfffffffc00f08947 */ /* 0x008fea000383ffff */
[----:B------:R-:W-:Y:S05]  /*b6c0*/  BRA `(.L_x_151) ;  /* 0xffffff8c00e87947 */ /* 0x000fea000383ffff */
.L_x_76:
[----:B-1----:R-:W-:-:S07]  /*b6d0*/  MOV R0, UR7 ;  /* 0x0000000700007c02 */ /* 0x002fce0008000f00 */
.L_x_152:
[----:B-1----:R1:W3:Y:S02]  /*b6e0*/  SYNCS.PHASECHK.TRANS64.TRYWAIT P0, [R0+URZ+0x48], R3 ;  /* 0x00004803000075a7 */ /* 0x0022e400080011ff */
[----:B---3--:R-:W-:Y:S05]  /*b6f0*/  @!P0 NANOSLEEP.SYNCS 0x989680 ;  /* 0x009896800000895d */ /* 0x008fea0003900000 */
[----:B------:R-:W3:Y:S02]  /*b700*/  @!P0 SYNCS.PHASECHK.TRANS64 P0, [R0+URZ+0x48], R3 ;  /* 0x00004803000085a7 */ /* 0x000ee400080010ff */
[----:B---3--:R-:W-:Y:S05]  /*b710*/  @!P0 BRA `(.L_x_152) ;  /* 0xfffffffc00f08947 */ /* 0x008fea000383ffff */
[----:B------:R-:W-:Y:S05]  /*b720*/  BRA `(.L_x_153) ;  /* 0xffffff8c00d87947 */ /* 0x000fea000383ffff */
.L_x_77:
[----:B-1----:R-:W-:-:S07]  /*b730*/  MOV R0, UR7 ;  /* 0x0000000700007c02 */ /* 0x002fce0008000f00 */
.L_x_154:
[----:B-1----:R1:W3:Y:S02]  /*b740*/  SYNCS.PHASECHK.TRANS64.TRYWAIT P0, [R0+URZ+0x50], R3 ;  /* 0x00005003000075a7 */ /* 0x0022e400080011ff */
[----:B---3--:R-:W-:Y:S05]  /*b750*/  @!P0 NANOSLEEP.SYNCS 0x989680 ;  /* 0x009896800000895d */ /* 0x008fea0003900000 */
[----:B------:R-:W3:Y:S02]  /*b760*/  @!P0 SYNCS.PHASECHK.TRANS64 P0, [R0+URZ+0x50], R3 ;  /* 0x00005003000085a7 */ /* 0x000ee400080010ff */
[----:B---3--:R-:W-:Y:S05]  /*b770*/  @!P0 BRA `(.L_x_154) ;  /* 0xfffffffc00f08947 */ /* 0x008fea000383ffff */
[----:B------:R-:W-:Y:S05]  /*b780*/  BRA `(.L_x_155) ;  /* 0xffffff8c00c87947 */ /* 0x000fea000383ffff */
.L_x_79:
[----:B--2---:R2:W4:Y:S02]  /*b790*/  SYNCS.PHASECHK.TRANS64.TRYWAIT P0, [R0+URZ+0x70], R3 ;  /* 0x00007003000075a7 */ /* 0x00452400080011ff */
[----:B----4-:R-:W-:Y:S05]  /*b7a0*/  @!P0 NANOSLEEP.SYNCS 0x989680 ;  /* 0x009896800000895d */ /* 0x010fea0003900000 */
[----:B------:R-:W4:Y:S02]  /*b7b0*/  @!P0 SYNCS.PHASECHK.TRANS64 P0, [R0+URZ+0x70], R3 ;  /* 0x00007003000085a7 */ /* 0x000f2400080010ff */
[----:B----4-:R-:W-:Y:S05]  /*b7c0*/  @!P0 BRA `(.L_x_79) ;  /* 0xfffffffc00f08947 */ /* 0x010fea000383ffff */
[----:B------:R-:W-:Y:S05]  /*b7d0*/  BRA `(.L_x_156) ;  /* 0xffffff9000947947 */ /* 0x000fea000383ffff */
.L_x_90:
[----:B-1----:R1:W3:Y:S02]  /*b7e0*/  SYNCS.PHASECHK.TRANS64.TRYWAIT P1, [R3+URZ+0x20], R0 ;  /* 0x00002000030075a7 */ /* 0x0022e400080211ff */
[----:B---3--:R-:W-:Y:S05]  /*b7f0*/  @!P1 NANOSLEEP.SYNCS 0x989680 ;  /* 0x009896800000995d */ /* 0x008fea0003900000 */
[----:B------:R-:W3:Y:S02]  /*b800*/  @!P1 SYNCS.PHASECHK.TRANS64 P1, [R3+URZ+0x20], R0 ;  /* 0x00002000030095a7 */ /* 0x000ee400080210ff */
[----:B---3--:R-:W-:Y:S05]  /*b810*/  @!P1 BRA `(.L_x_90) ;  /* 0xfffffffc00f09947 */ /* 0x008fea000383ffff */
[----:B------:R-:W-:Y:S05]  /*b820*/  BRA `(.L_x_89) ;  /* 0xffffff9c00bc7947 */ /* 0x000fea000383ffff */
.L_x_92:
[----:B---3--:R3:W4:Y:S02]  /*b830*/  SYNCS.PHASECHK.TRANS64.TRYWAIT P0, [R108+URZ+0x90], R5 ;  /* 0x000090056c0075a7 */ /* 0x00872400080011ff */
[----:B----4-:R-:W-:Y:S05]  /*b840*/  @!P0 NANOSLEEP.SYNCS 0x989680 ;  /* 0x009896800000895d */ /* 0x010fea0003900000 */
[----:B------:R-:W4:Y:S02]  /*b850*/  @!P0 SYNCS.PHASECHK.TRANS64 P0, [R108+URZ+0x90], R5 ;  /* 0x000090056c0085a7 */ /* 0x000f2400080010ff */
[----:B----4-:R-:W-:Y:S05]  /*b860*/  @!P0 BRA `(.L_x_92) ;  /* 0xfffffffc00f08947 */ /* 0x010fea000383ffff */
[----:B------:R-:W-:Y:S05]  /*b870*/  BRA `(.L_x_91) ;  /* 0xffffffa000187947 */ /* 0x000fea000383ffff */
.L_x_100:
[----:B--2---:R2:W3:Y:S02]  /*b880*/  SYNCS.PHASECHK.TRANS64.TRYWAIT P0, [R118+URZ+0x20], R3 ;  /* 0x00002003760075a7 */ /* 0x0044e400080011ff */
[----:B---3--:R-:W-:Y:S05]  /*b890*/  @!P0 NANOSLEEP.SYNCS 0x989680 ;  /* 0x009896800000895d */ /* 0x008fea0003900000 */
[----:B------:R-:W3:Y:S02]  /*b8a0*/  @!P0 SYNCS.PHASECHK.TRANS64 P0, [R118+URZ+0x20], R3 ;  /* 0x00002003760085a7 */ /* 0x000ee400080010ff */
[----:B---3--:R-:W-:Y:S05]  /*b8b0*/  @!P0 BRA `(.L_x_100) ;  /* 0xfffffffc00f08947 */ /* 0x008fea000383ffff */
[----:B------:R-:W-:Y:S05]  /*b8c0*/  BRA `(.L_x_99) ;  /* 0xffffffb4001c7947 */ /* 0x000fea000383ffff */
.L_x_108:
[----:B--2---:R2:W3:Y:S02]  /*b8d0*/  SYNCS.PHASECHK.TRANS64.TRYWAIT P0, [R0+URZ+0x20], R7 ;  /* 0x00002007000075a7 */ /* 0x0044e400080011ff */
[----:B---3--:R-:W-:Y:S05]  /*b8e0*/  @!P0 NANOSLEEP.SYNCS 0x989680 ;  /* 0x009896800000895d */ /* 0x008fea0003900000 */
[----:B------:R-:W3:Y:S02]  /*b8f0*/  @!P0 SYNCS.PHASECHK.TRANS64 P0, [R0+URZ+0x20], R7 ;  /* 0x00002007000085a7 */ /* 0x000ee400080010ff */
[----:B---3--:R-:W-:Y:S05]  /*b900*/  @!P0 BRA `(.L_x_108) ;  /* 0xfffffffc00f08947 */ /* 0x008fea000383ffff */
[----:B------:R-:W-:Y:S05]  /*b910*/  BRA `(.L_x_107) ;  /* 0xffffffc800707947 */ /* 0x000fea000383ffff */
.L_x_116:
[----:B--2---:R2:W3:Y:S02]  /*b920*/  SYNCS.PHASECHK.TRANS64.TRYWAIT P0, [R0+URZ+0x20], R5 ;  /* 0x00002005000075a7 */ /* 0x0044e400080011ff */
[----:B---3--:R-:W-:Y:S05]  /*b930*/  @!P0 NANOSLEEP.SYNCS 0x989680 ;  /* 0x009896800000895d */ /* 0x008fea0003900000 */
[----:B------:R-:W3:Y:S02]  /*b940*/  @!P0 SYNCS.PHASECHK.TRANS64 P0, [R0+URZ+0x20], R5 ;  /* 0x00002005000085a7 */ /* 0x000ee400080010ff */
[----:B---3--:R-:W-:Y:S05]  /*b950*/  @!P0 BRA `(.L_x_116) ;  /* 0xfffffffc00f08947 */ /* 0x008fea000383ffff */
[----:B------:R-:W-:Y:S05]  /*b960*/  BRA `(.L_x_115) ;  /* 0xffffffdc00d07947 */ /* 0x000fea000383ffff */
        .weak           $__internal_0_$__cuda_sm10x_tcgen05_guardrail_trap_col_being_dealloced_not_returned_by_alloc
        .type           $__internal_0_$__cuda_sm10x_tcgen05_guardrail_trap_col_being_dealloced_not_returned_by_alloc,@function
        .size           $__internal_0_$__cuda_sm10x_tcgen05_guardrail_trap_col_being_dealloced_not_returned_by_alloc,($__internal_1_$__cuda_sm10x_tcgen05_guardrail_trap_phase_invalid_during_alloc - $__internal_0_$__cuda_sm10x_tcgen05_guardrail_trap_col_being_dealloced_not_returned_by_alloc)
$__internal_0_$__cuda_sm10x_tcgen05_guardrail_trap_col_being_dealloced_not_returned_by_alloc:
[----:B------:R-:W-:Y:S05]  /*b970*/  BPT.TRAP 0x1 ;  /* 0x000000040000795c */ /* 0x000fea0000300000 */
[----:B------:R-:W-:-:S04]  /*b980*/  HFMA2 R3, -RZ, RZ, 0, 0 ;  /* 0x00000000ff037431 */ /* 0x000fc800000001ff */
[----:B------:R-:W-:Y:S05]  /*b990*/  RET.REL.NODEC R2 `(_ZN7cutlass13device_kernelINS_4gemm6kernel13GemmUniversalIN4cute5tupleIJiiiiEEENS1_10collective13CollectiveMmaINS1_35MainloopSm100TmaUmmaWarpSpecializedILi2ELi2ELi2ENS5_IJNS4_1CILi1EEESB_SB_EEEEENS5_IJNSA_ILi128EEENSA_ILi256EEESE_EEEaNS5_IJlSB_lEEEaSH_NS4_8TiledMMAINS4_8MMA_AtomIJNS4_15SM100_MMA_S8_SSIaaiLi128ELi256ELNS4_4UMMA5MajorE0ELSM_0ELNSL_8SaturateE0EEEEEENS4_6LayoutISC_NS5_IJNSA_ILi0EEESR_SR_EEEEENS5_IJNS4_10UnderscoreESU_SU_EEEEENS4_13SM90_TMA_LOADENS4_14ComposedLayoutINS4_7SwizzleILi3ELi4ELi3EEENS4_18smem_ptr_flag_bitsILi8EEENSQ_INS5_IJNSA_ILi8EEESE_EEENS5_IJSE_SB_EEEEEEEvNS4_8identityESX_S17_vS18_EENS_8epilogue10collective18CollectiveEpilogueINS1A_23Sm100TmaWarpSpecializedILi4ELi2ELi64ELb0ELb0EEEJSG_NS5_IJNSQ_ISE_SB_EENSQ_INSA_ILi64EEESB_EEEEEaSH_aSH_NS1A_6fusion15FusionCallbacksIS1E_NS1J_17LinearCombinationIaiaiLNS_15FloatRoundStyleE2EEESG_S1I_JEEENS4_5SM1004TMEM4LOAD26SM100_TMEM_LOAD_32dp32b64xESX_NSY_INSZ_ILi2ELi4ELi3EEES12_NSQ_INS5_IJS13_S1G_EEENS5_IJS1G_SB_EEEEEEENS4_39AutoVectorizingCopyWithAssumedAlignmentILi128EEENS4_14SM90_TMA_STOREES1X_S1Z_S1Z_EEEvvEEEEvNT_6ParamsE) ;  /* 0xffffff4402987950 */ /* 0x000fea0003c3ffff */
        .weak           $__internal_1_$__cuda_sm10x_tcgen05_guardrail_trap_phase_invalid_during_alloc
        .type           $__internal_1_$__cuda_sm10x_tcgen05_guardrail_trap_phase_invalid_during_alloc,@function
        .size           $__internal_1_$__cuda_sm10x_tcgen05_guardrail_trap_phase_invalid_during_alloc,($__internal_2_$__cuda_sm10x_tcgen05_guardrail_trap_unallocated_columns_being_dealloced - $__internal_1_$__cuda_sm10x_tcgen05_guardrail_trap_phase_invalid_during_alloc)
$__internal_1_$__cuda_sm10x_tcgen05_guardrail_trap_phase_invalid_during_alloc:
[----:B------:R-:W-:Y:S05]  /*b9a0*/  BPT.TRAP 0x1 ;  /* 0x000000040000795c */ /* 0x000fea0000300000 */
[----:B------:R-:W-:-:S04]  /*b9b0*/  MOV R3, 0x0 ;  /* 0x0000000000037802 */ /* 0x000fc80000000f00 */
[----:B------:R-:W-:Y:S05]  /*b9c0*/  RET.REL.NODEC R2 `(_ZN7cutlass13device_kernelINS_4gemm6kernel13GemmUniversalIN4cute5tupleIJiiiiEEENS1_10collective13CollectiveMmaINS1_35MainloopSm100TmaUmmaWarpSpecializedILi2ELi2ELi2ENS5_IJNS4_1CILi1EEESB_SB_EEEEENS5_IJNSA_ILi128EEENSA_ILi256EEESE_EEEaNS5_IJlSB_lEEEaSH_NS4_8TiledMMAINS4_8MMA_AtomIJNS4_15SM100_MMA_S8_SSIaaiLi128ELi256ELNS4_4UMMA5MajorE0ELSM_0ELNSL_8SaturateE0EEEEEENS4_6LayoutISC_NS5_IJNSA_ILi0EEESR_SR_EEEEENS5_IJNS4_10UnderscoreESU_SU_EEEEENS4_13SM90_TMA_LOADENS4_14ComposedLayoutINS4_7SwizzleILi3ELi4ELi3EEENS4_18smem_ptr_flag_bitsILi8EEENSQ_INS5_IJNSA_ILi8EEESE_EEENS5_IJSE_SB_EEEEEEEvNS4_8identityESX_S17_vS18_EENS_8epilogue10collective18CollectiveEpilogueINS1A_23Sm100TmaWarpSpecializedILi4ELi2ELi64ELb0ELb0EEEJSG_NS5_IJNSQ_ISE_SB_EENSQ_INSA_ILi64EEESB_EEEEEaSH_aSH_NS1A_6fusion15FusionCallbacksIS1E_NS1J_17LinearCombinationIaiaiLNS_15FloatRoundStyleE2EEESG_S1I_JEEENS4_5SM1004TMEM4LOAD26SM100_TMEM_LOAD_32dp32b64xESX_NSY_INSZ_ILi2ELi4ELi3EEES12_NSQ_INS5_IJS13_S1G_EEENS5_IJS1G_SB_EEEEEEENS4_39AutoVectorizingCopyWithAssumedAlignmentILi128EEENS4_14SM90_TMA_STOREES1X_S1Z_S1Z_EEEvvEEEEvNT_6ParamsE) ;  /* 0xffffff44028c7950 */ /* 0x000fea0003c3ffff */
        .weak           $__internal_2_$__cuda_sm10x_tcgen05_guardrail_trap_unallocated_columns_being_dealloced
        .type           $__internal_2_$__cuda_sm10x_tcgen05_guardrail_trap_unallocated_columns_being_dealloced,@function
        .size           $__internal_2_$__cuda_sm10x_tcgen05_guardrail_trap_unallocated_columns_being_dealloced,(.L_x_158 - $__internal_2_$__cuda_sm10x_tcgen05_guardrail_trap_unallocated_columns_being_dealloced)
$__internal_2_$__cuda_sm10x_tcgen05_guardrail_trap_unallocated_columns_being_dealloced:
[----:B------:R-:W-:Y:S05]  /*b9d0*/  BPT.TRAP 0x1 ;  /* 0x000000040000795c */ /* 0x000fea0000300000 */
[----:B------:R-:W-:-:S04]  /*b9e0*/  HFMA2 R3, -RZ, RZ, 0, 0 ;  /* 0x00000000ff037431 */ /* 0x000fc800000001ff */
[----:B------:R-:W-:Y:S05]  /*b9f0*/  RET.REL.NODEC R2 `(_ZN7cutlass13device_kernelINS_4gemm6kernel13GemmUniversalIN4cute5tupleIJiiiiEEENS1_10collective13CollectiveMmaINS1_35MainloopSm100TmaUmmaWarpSpecializedILi2ELi2ELi2ENS5_IJNS4_1CILi1EEESB_SB_EEEEENS5_IJNSA_ILi128EEENSA_ILi256EEESE_EEEaNS5_IJlSB_lEEEaSH_NS4_8TiledMMAINS4_8MMA_AtomIJNS4_15SM100_MMA_S8_SSIaaiLi128ELi256ELNS4_4UMMA5MajorE0ELSM_0ELNSL_8SaturateE0EEEEEENS4_6LayoutISC_NS5_IJNSA_ILi0EEESR_SR_EEEEENS5_IJNS4_10UnderscoreESU_SU_EEEEENS4_13SM90_TMA_LOADENS4_14ComposedLayoutINS4_7SwizzleILi3ELi4ELi3EEENS4_18smem_ptr_flag_bitsILi8EEENSQ_INS5_IJNSA_ILi8EEESE_EEENS5_IJSE_SB_EEEEEEEvNS4_8identityESX_S17_vS18_EENS_8epilogue10collective18CollectiveEpilogueINS1A_23Sm100TmaWarpSpecializedILi4ELi2ELi64ELb0ELb0EEEJSG_NS5_IJNSQ_ISE_SB_EENSQ_INSA_ILi64EEESB_EEEEEaSH_aSH_NS1A_6fusion15FusionCallbacksIS1E_NS1J_17LinearCombinationIaiaiLNS_15FloatRoundStyleE2EEESG_S1I_JEEENS4_5SM1004TMEM4LOAD26SM100_TMEM_LOAD_32dp32b64xESX_NSY_INSZ_ILi2ELi4ELi3EEES12_NSQ_INS5_IJS13_S1G_EEENS5_IJS1G_SB_EEEEEEENS4_39AutoVectorizingCopyWithAssumedAlignmentILi128EEENS4_14SM90_TMA_STOREES1X_S1Z_S1Z_EEEvvEEEEvNT_6ParamsE) ;  /* 0xffffff4402807950 */ /* 0x000fea0003c3ffff */
.L_x_157:
[----:B------:R-:W-:-:S00]  /*ba00*/  BRA `(.L_x_157) ;  /* 0xfffffffc00fc7947 */ /* 0x000fc0000383ffff */
[----:B------:R-:W-:-:S00]  /*ba10*/  NOP ;  /* 0x0000000000007918 */ /* 0x000fc00000000000 */
        /* <DEDUP_REMOVED lines=14> */
.L_x_158:


//--------------------- .nv.global.init           --------------------------
	.section	.nv.global.init,"aw",@progbits
.nv.global.init:
	.type		$str$27,@object
	.size		$str$27,($str$28 - $str$27)
$str$27:
        /*0000*/ 	.byte	0x28, 0x61, 0x64, 0x64, 0x72, 0x65, 0x73, 0x73, 0x20, 0x26, 0x20, 0x6d, 0x61, 0x73, 0x6b, 0x29
        /*0010*/ 	.byte	0x20, 0x3d, 0x3d, 0x20, 0x30, 0x00
	.type		$str$28,@object
	.size		$str$28,($str$26 - $str$28)
$str$28:
        /*0016*/ 	.byte	0x2f, 0x74, 0x6d, 0x70, 0x2f, 0x63, 0x75, 0x74, 0x6c, 0x61, 0x73, 0x73, 0x5f, 0x73, 0x77, 0x65
        /*0026*/ 	.byte	0x65, 0x70, 0x5f, 0x73, 0x72, 0x63, 0x2f, 0x69, 0x6e, 0x63, 0x6c, 0x75, 0x64, 0x65, 0x2f, 0x63
        /*0036*/ 	.byte	0x75, 0x74, 0x65, 0x2f, 0x70, 0x6f, 0x69, 0x6e, 0x74, 0x65, 0x72, 0x5f, 0x66, 0x6c, 0x61, 0x67
        /*0046*/ 	.byte	0x67, 0x65, 0x64, 0x2e, 0x68, 0x70, 0x70, 0x00
	.type		$str$26,@object
	.size		$str$26,($str$25 - $str$26)
$str$26:
        /*004e*/ 	.byte	0x2f, 0x74, 0x6d, 0x70, 0x2f, 0x63, 0x75, 0x74, 0x6c, 0x61, 0x73, 0x73, 0x5f, 0x73, 0x77, 0x65
        /*005e*/ 	.byte	0x65, 0x70, 0x5f, 0x73, 0x72, 0x63, 0x2f, 0x69, 0x6e, 0x63, 0x6c, 0x75, 0x64, 0x65, 0x2f, 0x63
        /*006e*/ 	.byte	0x75, 0x74, 0x65, 0x2f, 0x61, 0x74, 0x6f, 0x6d, 0x2f, 0x63, 0x6f, 0x70, 0x79, 0x5f, 0x74, 0x72
        /*007e*/ 	.byte	0x61, 0x69, 0x74, 0x73, 0x5f, 0x73, 0x6d, 0x31, 0x30, 0x30, 0x2e, 0x68, 0x70, 0x70, 0x00
	.type		$str$25,@object
	.size		$str$25,(__unnamed_1 - $str$25)
$str$25:
        /*008d*/ 	.byte	0x28, 0x28, 0x75, 0x69, 0x6e, 0x74, 0x33, 0x32, 0x5f, 0x74, 0x28, 0x74, 0x68, 0x72, 0x65, 0x61
        /*009d*/ 	.byte	0x64, 0x49, 0x64, 0x78, 0x2e, 0x78, 0x29, 0x20, 0x2f, 0x20, 0x33, 0x32, 0x29, 0x20, 0x25, 0x20
        /*00ad*/ 	.byte	0x34, 0x29, 0x20, 0x3d, 0x3d, 0x20, 0x28, 0x28, 0x28, 0x74, 0x6d, 0x65, 0x6d, 0x5f, 0x61, 0x64
        /*00bd*/ 	.byte	0x64, 0x72, 0x20, 0x3e, 0x3e, 0x20, 0x31, 0x36, 0x29, 0x20, 0x2f, 0x20, 0x33, 0x32, 0x29, 0x20
        /*00cd*/ 	.byte	0x25, 0x20, 0x34, 0x29, 0x00
	.type		__unnamed_1,@object
	.size		__unnamed_1,(__unnamed_2 - __unnamed_1)
__unnamed_1:
        /*00d2*/ 	.byte	0x61, 0x75, 0x74, 0x6f, 0x20, 0x63, 0x75, 0x74, 0x65, 0x3a, 0x3a, 0x61, 0x73, 0x5f, 0x70, 0x6f
        /* <DEDUP_REMOVED lines=24> */
        /*0262*/ 	.byte	0x5d, 0x00
	.type		__unnamed_2,@object
	.size		__unnamed_2,(__unnamed_3 - __unnamed_2)
__unnamed_2:
        /* <DEDUP_REMOVED lines=26> */
	.type		__unnamed_3,@object
	.size		__unnamed_3,(.L_3 - __unnamed_3)
__unnamed_3:
        /* <DEDUP_REMOVED lines=42> */
        /*0696*/ 	.byte	0x43, 0x3c, 0x30, 0x3e, 0x3e, 0x3e, 0x3e, 0x5d, 0x00
.L_3:


//--------------------- .nv.shared._ZN7cutlass13device_kernelINS_4gemm6kernel13GemmUniversalIN4cute5tupleIJiiiiEEENS1_10collective13CollectiveMmaINS1_35MainloopSm100TmaUmmaWarpSpecializedILi2ELi2ELi2ENS5_IJNS4_1CILi1EEESB_SB_EEEEENS5_IJNSA_ILi128EEENSA_ILi256EEESE_EEEaNS5_IJlSB_lEEEaSH_NS4_8TiledMMAINS4_8MMA_AtomIJNS4_15SM100_MMA_S8_SSIaaiLi128ELi256ELNS4_4UMMA5MajorE0ELSM_0ELNSL_8SaturateE0EEEEEENS4_6LayoutISC_NS5_IJNSA_ILi0EEESR_SR_EEEEENS5_IJNS4_10UnderscoreESU_SU_EEEEENS4_13SM90_TMA_LOADENS4_14ComposedLayoutINS4_7SwizzleILi3ELi4ELi3EEENS4_18smem_ptr_flag_bitsILi8EEENSQ_INS5_IJNSA_ILi8EEESE_EEENS5_IJSE_SB_EEEEEEEvNS4_8identityESX_S17_vS18_EENS_8epilogue10collective18CollectiveEpilogueINS1A_23Sm100TmaWarpSpecializedILi4ELi2ELi64ELb0ELb0EEEJSG_NS5_IJNSQ_ISE_SB_EENSQ_INSA_ILi64EEESB_EEEEEaSH_aSH_NS1A_6fusion15FusionCallbacksIS1E_NS1J_17LinearCombinationIaiaiLNS_15FloatRoundStyleE2EEESG_S1I_JEEENS4_5SM1004TMEM4LOAD26SM100_TMEM_LOAD_32dp32b64xESX_NSY_INSZ_ILi2ELi4ELi3EEES12_NSQ_INS5_IJS13_S1G_EEENS5_IJS1G_SB_EEEEEEENS4_39AutoVectorizingCopyWithAssumedAlignmentILi128EEENS4_14SM90_TMA_STOREES1X_S1Z_S1Z_EEEvvEEEEvNT_6ParamsE --------------------------
	.section	.nv.shared._ZN7cutlass13device_kernelINS_4gemm6kernel13GemmUniversalIN4cute5tupleIJiiiiEEENS1_10collective13CollectiveMmaINS1_35MainloopSm100TmaUmmaWarpSpecializedILi2ELi2ELi2ENS5_IJNS4_1CILi1EEESB_SB_EEEEENS5_IJNSA_ILi128EEENSA_ILi256EEESE_EEEaNS5_IJlSB_lEEEaSH_NS4_8TiledMMAINS4_8MMA_AtomIJNS4_15SM100_MMA_S8_SSIaaiLi128ELi256ELNS4_4UMMA5MajorE0ELSM_0ELNSL_8SaturateE0EEEEEENS4_6LayoutISC_NS5_IJNSA_ILi0EEESR_SR_EEEEENS5_IJNS4_10UnderscoreESU_SU_EEEEENS4_13SM90_TMA_LOADENS4_14ComposedLayoutINS4_7SwizzleILi3ELi4ELi3EEENS4_18smem_ptr_flag_bitsILi8EEENSQ_INS5_IJNSA_ILi8EEESE_EEENS5_IJSE_SB_EEEEEEEvNS4_8identityESX_S17_vS18_EENS_8epilogue10collective18CollectiveEpilogueINS1A_23Sm100TmaWarpSpecializedILi4ELi2ELi64ELb0ELb0EEEJSG_NS5_IJNSQ_ISE_SB_EENSQ_INSA_ILi64EEESB_EEEEEaSH_aSH_NS1A_6fusion15FusionCallbacksIS1E_NS1J_17LinearCombinationIaiaiLNS_15FloatRoundStyleE2EEESG_S1I_JEEENS4_5SM1004TMEM4LOAD26SM100_TMEM_LOAD_32dp32b64xESX_NSY_INSZ_ILi2ELi4ELi3EEES12_NSQ_INS5_IJS13_S1G_EEENS5_IJS1G_SB_EEEEEEENS4_39AutoVectorizingCopyWithAssumedAlignmentILi128EEENS4_14SM90_TMA_STOREES1X_S1Z_S1Z_EEEvvEEEEvNT_6ParamsE,"aw",@nobits
	.sectionflags	@""
	.align	16
	.zero		1024


//--------------------- .nv.shared.reserved.0     --------------------------
	.section	.nv.shared.reserved.0,"aw",@nobits
	.weak		__nv_reservedSMEM_offset_0_alias
	.size		__nv_reservedSMEM_offset_0_alias, 0, 64
	.other		__nv_reservedSMEM_offset_0_alias,@"STO_CUDA_RESERVED_SHARED STV_DEFAULT"
__nv_reservedSMEM_offset_0_alias:
	.zero		0
.nv.shared.reserved.0:
	.zero		64
	.weak		__nv_reservedSMEM_tcgen05_partition
	.type		__nv_reservedSMEM_tcgen05_partition,@object
	.size		__nv_reservedSMEM_tcgen05_partition,(.L_0 - __nv_reservedSMEM_tcgen05_partition)
__nv_reservedSMEM_tcgen05_partition:
	.zero		32
.L_0:


//--------------------- .nv.global                --------------------------
	.section	.nv.global,"aw",@nobits
.nv.global:
	.type		_ZN40_INTERNAL_e698df03_4_k_cu_47048b7d_239104cute1_E,@object
	.size		_ZN40_INTERNAL_e698df03_4_k_cu_47048b7d_239104cute1_E,(_ZN40_INTERNAL_e698df03_4_k_cu_47048b7d_239104cuda3std3__45__cpo6cbeginE - _ZN40_INTERNAL_e698df03_4_k_cu_47048b7d_239104cute1_E)
_ZN40_INTERNAL_e698df03_4_k_cu_47048b7d_239104cute1_E:
	.zero		1
	.type		_ZN40_INTERNAL_e698df03_4_k_cu_47048b7d_239104cuda3std3__45__cpo6cbeginE,@object
	.size		_ZN40_INTERNAL_e698df03_4_k_cu_47048b7d_239104cuda3std3__45__cpo6cbeginE,(_ZN40_INTERNAL_e698df03_4_k_cu_47048b7d_239104cuda3std3__48in_placeE - _ZN40_INTERNAL_e698df03_4_k_cu_47048b7d_239104cuda3std3__45__cpo6cbeginE)
_ZN40_INTERNAL_e698df03_4_k_cu_47048b7d_239104cuda3std3__45__cpo6cbeginE:
	.zero		1
	.type		_ZN40_INTERNAL_e698df03_4_k_cu_47048b7d_239104cuda3std3__48in_placeE,@object
	.size		_ZN40_INTERNAL_e698df03_4_k_cu_47048b7d_239104cuda3std3__48in_placeE,(_ZN40_INTERNAL_e698df03_4_k_cu_47048b7d_239104cuda3std6ranges3__45__cpo9iter_moveE - _ZN40_INTERNAL_e698df03_4_k_cu_47048b7d_239104cuda3std3__48in_placeE)
_ZN40_INTERNAL_e698df03_4_k_cu_47048b7d_239104cuda3std3__48in_placeE:
	.zero		1
	.type		_ZN40_INTERNAL_e698df03_4_k_cu_47048b7d_239104cuda3std6ranges3__45__cpo9iter_moveE,@object
	.size		_ZN40_INTERNAL_e698df03_4_k_cu_47048b7d_239104cuda3std6ranges3__45__cpo9iter_moveE,(_ZN40_INTERNAL_e698df03_4_k_cu_47048b7d_239104cuda3std3__45__cpo5beginE - _ZN40_INTERNAL_e698df03_4_k_cu_47048b7d_239104cuda3std6ranges3__45__cpo9iter_moveE)
_ZN40_INTERNAL_e698df03_4_k_cu_47048b7d_239104cuda3std6ranges3__45__cpo9iter_moveE:
	.zero		1
	.type		_ZN40_INTERNAL_e698df03_4_k_cu_47048b7d_239104cuda3std3__45__cpo5beginE,@object
	.size		_ZN40_INTERNAL_e698df03_4_k_cu_47048b7d_239104cuda3std3__45__cpo5beginE,(_ZN40_INTERNAL_e698df03_4_k_cu_47048b7d_239104cuda3std3__442_GLOBAL__N__e698df03_4_k_cu_47048b7d_239106ignoreE - _ZN40_INTERNAL_e698df03_4_k_cu_47048b7d_239104cuda3std3__45__cpo5beginE)
_ZN40_INTERNAL_e698df03_4_k_cu_47048b7d_239104cuda3std3__45__cpo5beginE:
	.zero		1
	.type		_ZN40_INTERNAL_e698df03_4_k_cu_47048b7d_239104cuda3std3__442_GLOBAL__N__e698df03_4_k_cu_47048b7d_239106ignoreE,@object
	.size		_ZN40_INTERNAL_e698df03_4_k_cu_47048b7d_239104cuda3std3__442_GLOBAL__N__e698df03_4_k_cu_47048b7d_239106ignoreE,(_ZN40_INTERNAL_e698df03_4_k_cu_47048b7d_239104cute7productE - _ZN40_INTERNAL_e698df03_4_k_cu_47048b7d_239104cuda3std3__442_GLOBAL__N__e698df03_4_k_cu_47048b7d_239106ignoreE)
_ZN40_INTERNAL_e698df03_4_k_cu_47048b7d_239104cuda3std3__442_GLOBAL__N__e698df03_4_k_cu_47048b7d_239106ignoreE:
	.zero		1
	.type		_ZN40_INTERNAL_e698df03_4_k_cu_47048b7d_239104cute7productE,@object
	.size		_ZN40_INTERNAL_e698df03_4_k_cu_47048b7d_239104cute7productE,(_ZN40_INTERNAL_e698df03_4_k_cu_47048b7d_239104cuda3std3__45__cpo3endE - _ZN40_INTERNAL_e698df03_4_k_cu_47048b7d_239104cute7productE)
_ZN40_INTERNAL_e698df03_4_k_cu_47048b7d_239104cute7productE:
	.zero		1
	.type		_ZN40_INTERNAL_e698df03_4_k_cu_47048b7d_239104cuda3std3__45__cpo3endE,@object
	.size		_ZN40_INTERNAL_e698df03_4_k_cu_47048b7d_239104cuda3std3__45__cpo3endE,(_ZN40_INTERNAL_e698df03_4_k_cu_47048b7d_239104cuda3std3__419piecewise_constructE - _ZN40_INTERNAL_e698df03_4_k_cu_47048b7d_239104cuda3std3__45__cpo3endE)
_ZN40_INTERNAL_e698df03_4_k_cu_47048b7d_239104cuda3std3__45__cpo3endE:
	.zero		1
	.type		_ZN40_INTERNAL_e698df03_4_k_cu_47048b7d_239104cuda3std3__419piecewise_constructE,@object
	.size		_ZN40_INTERNAL_e698df03_4_k_cu_47048b7d_239104cuda3std3__419piecewise_constructE,(_ZN40_INTERNAL_e698df03_4_k_cu_47048b7d_239104cuda3std3__45__cpo4cendE - _ZN40_INTERNAL_e698df03_4_k_cu_47048b7d_239104cuda3std3__419piecewise_constructE)
_ZN40_INTERNAL_e698df03_4_k_cu_47048b7d_239104cuda3std3__419piecewise_constructE:
	.zero		1
	.type		_ZN40_INTERNAL_e698df03_4_k_cu_47048b7d_239104cuda3std3__45__cpo4cendE,@object
	.size		_ZN40_INTERNAL_e698df03_4_k_cu_47048b7d_239104cuda3std3__45__cpo4cendE,(_ZN40_INTERNAL_e698df03_4_k_cu_47048b7d_239104cuda3std6ranges3__45__cpo4swapE - _ZN40_INTERNAL_e698df03_4_k_cu_47048b7d_239104cuda3std3__45__cpo4cendE)
_ZN40_INTERNAL_e698df03_4_k_cu_47048b7d_239104cuda3std3__45__cpo4cendE:
	.zero		1
	.type		_ZN40_INTERNAL_e698df03_4_k_cu_47048b7d_239104cuda3std6ranges3__45__cpo4swapE,@object
	.size		_ZN40_INTERNAL_e698df03_4_k_cu_47048b7d_239104cuda3std6ranges3__45__cpo4swapE,(.L_11 - _ZN40_INTERNAL_e698df03_4_k_cu_47048b7d_239104cuda3std6ranges3__45__cpo4swapE)
_ZN40_INTERNAL_e698df03_4_k_cu_47048b7d_239104cuda3std6ranges3__45__cpo4swapE:
	.zero		1
.L_11:


//--------------------- .nv.constant0._ZN7cutlass13device_kernelINS_4gemm6kernel13GemmUniversalIN4cute5tupleIJiiiiEEENS1_10collective13CollectiveMmaINS1_35MainloopSm100TmaUmmaWarpSpecializedILi2ELi2ELi2ENS5_IJNS4_1CILi1EEESB_SB_EEEEENS5_IJNSA_ILi128EEENSA_ILi256EEESE_EEEaNS5_IJlSB_lEEEaSH_NS4_8TiledMMAINS4_8MMA_AtomIJNS4_15SM100_MMA_S8_SSIaaiLi128ELi256ELNS4_4UMMA5MajorE0ELSM_0ELNSL_8SaturateE0EEEEEENS4_6LayoutISC_NS5_IJNSA_ILi0EEESR_SR_EEEEENS5_IJNS4_10UnderscoreESU_SU_EEEEENS4_13SM90_TMA_LOADENS4_14ComposedLayoutINS4_7SwizzleILi3ELi4ELi3EEENS4_18smem_ptr_flag_bitsILi8EEENSQ_INS5_IJNSA_ILi8EEESE_EEENS5_IJSE_SB_EEEEEEEvNS4_8identityESX_S17_vS18_EENS_8epilogue10collective18CollectiveEpilogueINS1A_23Sm100TmaWarpSpecializedILi4ELi2ELi64ELb0ELb0EEEJSG_NS5_IJNSQ_ISE_SB_EENSQ_INSA_ILi64EEESB_EEEEEaSH_aSH_NS1A_6fusion15FusionCallbacksIS1E_NS1J_17LinearCombinationIaiaiLNS_15FloatRoundStyleE2EEESG_S1I_JEEENS4_5SM1004TMEM4LOAD26SM100_TMEM_LOAD_32dp32b64xESX_NSY_INSZ_ILi2ELi4ELi3EEES12_NSQ_INS5_IJS13_S1G_EEENS5_IJS1G_SB_EEEEEEENS4_39AutoVectorizingCopyWithAssumedAlignmentILi128EEENS4_14SM90_TMA_STOREES1X_S1Z_S1Z_EEEvvEEEEvNT_6ParamsE --------------------------
	.section	.nv.constant0._ZN7cutlass13device_kernelINS_4gemm6kernel13GemmUniversalIN4cute5tupleIJiiiiEEENS1_10collective13CollectiveMmaINS1_35MainloopSm100TmaUmmaWarpSpecializedILi2ELi2ELi2ENS5_IJNS4_1CILi1EEESB_SB_EEEEENS5_IJNSA_ILi128EEENSA_ILi256EEESE_EEEaNS5_IJlSB_lEEEaSH_NS4_8TiledMMAINS4_8MMA_AtomIJNS4_15SM100_MMA_S8_SSIaaiLi128ELi256ELNS4_4UMMA5MajorE0ELSM_0ELNSL_8SaturateE0EEEEEENS4_6LayoutISC_NS5_IJNSA_ILi0EEESR_SR_EEEEENS5_IJNS4_10UnderscoreESU_SU_EEEEENS4_13SM90_TMA_LOADENS4_14ComposedLayoutINS4_7SwizzleILi3ELi4ELi3EEENS4_18smem_ptr_flag_bitsILi8EEENSQ_INS5_IJNSA_ILi8EEESE_EEENS5_IJSE_SB_EEEEEEEvNS4_8identityESX_S17_vS18_EENS_8epilogue10collective18CollectiveEpilogueINS1A_23Sm100TmaWarpSpecializedILi4ELi2ELi64ELb0ELb0EEEJSG_NS5_IJNSQ_ISE_SB_EENSQ_INSA_ILi64EEESB_EEEEEaSH_aSH_NS1A_6fusion15FusionCallbacksIS1E_NS1J_17LinearCombinationIaiaiLNS_15FloatRoundStyleE2EEESG_S1I_JEEENS4_5SM1004TMEM4LOAD26SM100_TMEM_LOAD_32dp32b64xESX_NSY_INSZ_ILi2ELi4ELi3EEES12_NSQ_INS5_IJS13_S1G_EEENS5_IJS1G_SB_EEEEEEENS4_39AutoVectorizingCopyWithAssumedAlignmentILi128EEENS4_14SM90_TMA_STOREES1X_S1Z_S1Z_EEEvvEEEEvNT_6ParamsE,"a",@progbits
	.sectionflags	@""
	.align	4
.nv.constant0._ZN7cutlass13device_kernelINS_4gemm6kernel13GemmUniversalIN4cute5tupleIJiiiiEEENS1_10collective13CollectiveMmaINS1_35MainloopSm100TmaUmmaWarpSpecializedILi2ELi2ELi2ENS5_IJNS4_1CILi1EEESB_SB_EEEEENS5_IJNSA_ILi128EEENSA_ILi256EEESE_EEEaNS5_IJlSB_lEEEaSH_NS4_8TiledMMAINS4_8MMA_AtomIJNS4_15SM100_MMA_S8_SSIaaiLi128ELi256ELNS4_4UMMA5MajorE0ELSM_0ELNSL_8SaturateE0EEEEEENS4_6LayoutISC_NS5_IJNSA_ILi0EEESR_SR_EEEEENS5_IJNS4_10UnderscoreESU_SU_EEEEENS4_13SM90_TMA_LOADENS4_14ComposedLayoutINS4_7SwizzleILi3ELi4ELi3EEENS4_18smem_ptr_flag_bitsILi8EEENSQ_INS5_IJNSA_ILi8EEESE_EEENS5_IJSE_SB_EEEEEEEvNS4_8identityESX_S17_vS18_EENS_8epilogue10collective18CollectiveEpilogueINS1A_23Sm100TmaWarpSpecializedILi4ELi2ELi64ELb0ELb0EEEJSG_NS5_IJNSQ_ISE_SB_EENSQ_INSA_ILi64EEESB_EEEEEaSH_aSH_NS1A_6fusion15FusionCallbacksIS1E_NS1J_17LinearCombinationIaiaiLNS_15FloatRoundStyleE2EEESG_S1I_JEEENS4_5SM1004TMEM4LOAD26SM100_TMEM_LOAD_32dp32b64xESX_NSY_INSZ_ILi2ELi4ELi3EEES12_NSQ_INS5_IJS13_S1G_EEENS5_IJS1G_SB_EEEEEEENS4_39AutoVectorizingCopyWithAssumedAlignmentILi128EEENS4_14SM90_TMA_STOREES1X_S1Z_S1Z_EEEvvEEEEvNT_6ParamsE:
	.zero		2944


//--------------------- SYMBOLS --------------------------

	.type		.nv.reservedSmem.offset0,@object
	.size		.nv.reservedSmem.offset0,0x4
	.type		.nv.reservedSmem.cap,@object
	.size		.nv.reservedSmem.cap,0x4
	.type		__assertfail,@function
